//
// Generated by NVIDIA NVVM Compiler
//
// Compiler Build ID: CL-36424714
// Cuda compilation tools, release 13.0, V13.0.88
// Based on NVVM 20.0.0
//

.version 9.0
.target sm_100
.address_size 64

	// .globl	_Z13cuda_sgemm_v0PfS_S_iii
// _ZZ13cuda_sgemm_v2ILj16EEvPfS0_S0_iiiE8a_shared has been demoted
// _ZZ13cuda_sgemm_v2ILj16EEvPfS0_S0_iiiE8b_shared has been demoted
// _ZZ13cuda_sgemm_v3ILj16ELj2EEvPfS0_S0_iiiE5tileA has been demoted
// _ZZ13cuda_sgemm_v3ILj16ELj2EEvPfS0_S0_iiiE5tileB has been demoted
// _ZZ13cuda_sgemm_v4ILj32ELj32ELj32ELj4EEvPfS0_S0_iiiE5tileA has been demoted
// _ZZ13cuda_sgemm_v4ILj32ELj32ELj32ELj4EEvPfS0_S0_iiiE5tileB has been demoted
// _ZZ14cuda_sgemm_v5_ILj32ELj32ELj32ELj4EEvPfS0_S0_iiiE5tileA has been demoted
// _ZZ14cuda_sgemm_v5_ILj32ELj32ELj32ELj4EEvPfS0_S0_iiiE5tileB has been demoted
// _ZZ14cuda_sgemm_v6_ILj64ELj64ELj64ELj4ELj4ELj4EEvPfS0_S0_iiiE5tileA has been demoted
// _ZZ14cuda_sgemm_v6_ILj64ELj64ELj64ELj4ELj4ELj4EEvPfS0_S0_iiiE5tileB has been demoted
// _ZZ13cuda_sgemm_v7ILj64ELj64ELj64ELj4ELj4ELj4EEvPfS0_S0_iiiE5tileA has been demoted
// _ZZ13cuda_sgemm_v7ILj64ELj64ELj64ELj4ELj4ELj4EEvPfS0_S0_iiiE5tileB has been demoted

.visible .entry _Z13cuda_sgemm_v0PfS_S_iii(
	.param .u64 .ptr .align 1 _Z13cuda_sgemm_v0PfS_S_iii_param_0,
	.param .u64 .ptr .align 1 _Z13cuda_sgemm_v0PfS_S_iii_param_1,
	.param .u64 .ptr .align 1 _Z13cuda_sgemm_v0PfS_S_iii_param_2,
	.param .u32 _Z13cuda_sgemm_v0PfS_S_iii_param_3,
	.param .u32 _Z13cuda_sgemm_v0PfS_S_iii_param_4,
	.param .u32 _Z13cuda_sgemm_v0PfS_S_iii_param_5
)
{
	.reg .pred 	%p<10>;
	.reg .b32 	%r<95>;
	.reg .b32 	%f<68>;
	.reg .b64 	%rd<132>;

	ld.param.u64 	%rd6, [_Z13cuda_sgemm_v0PfS_S_iii_param_0];
	ld.param.u64 	%rd7, [_Z13cuda_sgemm_v0PfS_S_iii_param_1];
	ld.param.u32 	%r41, [_Z13cuda_sgemm_v0PfS_S_iii_param_4];
	ld.param.u32 	%r42, [_Z13cuda_sgemm_v0PfS_S_iii_param_5];
	cvta.to.global.u64 	%rd1, %rd7;
	cvta.to.global.u64 	%rd2, %rd6;
	mov.u32 	%r43, %ctaid.x;
	mov.u32 	%r44, %ntid.x;
	mul.lo.s32 	%r1, %r44, %r43;
	mul.lo.s32 	%r45, %r1, %r42;
	cvt.u64.u32 	%rd3, %r45;
	mov.u32 	%r46, %ctaid.y;
	mov.u32 	%r47, %ntid.y;
	mul.lo.s32 	%r48, %r46, %r47;
	cvt.u64.u32 	%rd4, %r48;
	setp.lt.s32 	%p1, %r42, 1;
	mov.f32 	%f67, 0f00000000;
	@%p1 bra 	$L__BB0_12;
	mov.u32 	%r50, %tid.x;
	mul.lo.s32 	%r2, %r42, %r50;
	mov.u32 	%r3, %tid.y;
	and.b32  	%r4, %r42, 7;
	setp.lt.u32 	%p2, %r42, 8;
	mov.f32 	%f67, 0f00000000;
	mov.b32 	%r93, 0;
	@%p2 bra 	$L__BB0_4;
	and.b32  	%r93, %r42, 2147483640;
	neg.s32 	%r91, %r93;
	add.s32 	%r90, %r3, %r41;
	shl.b32 	%r51, %r41, 1;
	add.s32 	%r89, %r3, %r51;
	mad.lo.s32 	%r88, %r41, 3, %r3;
	shl.b32 	%r52, %r41, 2;
	add.s32 	%r87, %r3, %r52;
	mad.lo.s32 	%r86, %r41, 5, %r3;
	mad.lo.s32 	%r85, %r41, 6, %r3;
	mad.lo.s32 	%r84, %r41, 7, %r3;
	add.s32 	%r82, %r2, 3;
	mov.f32 	%f67, 0f00000000;
	mov.u32 	%r83, %r3;
$L__BB0_3:
	.pragma "nounroll";
	add.s32 	%r53, %r82, -3;
	cvt.u64.u32 	%rd8, %r53;
	add.s64 	%rd9, %rd8, %rd3;
	shl.b64 	%rd10, %rd9, 2;
	add.s64 	%rd11, %rd2, %rd10;
	ld.global.f32 	%f17, [%rd11];
	cvt.u64.u32 	%rd12, %r83;
	add.s64 	%rd13, %rd12, %rd4;
	shl.b64 	%rd14, %rd13, 2;
	add.s64 	%rd15, %rd1, %rd14;
	ld.global.f32 	%f18, [%rd15];
	fma.rn.f32 	%f19, %f17, %f18, %f67;
	add.s32 	%r54, %r82, -2;
	cvt.u64.u32 	%rd16, %r54;
	add.s64 	%rd17, %rd16, %rd3;
	shl.b64 	%rd18, %rd17, 2;
	add.s64 	%rd19, %rd2, %rd18;
	ld.global.f32 	%f20, [%rd19];
	cvt.u64.u32 	%rd20, %r90;
	add.s64 	%rd21, %rd20, %rd4;
	shl.b64 	%rd22, %rd21, 2;
	add.s64 	%rd23, %rd1, %rd22;
	ld.global.f32 	%f21, [%rd23];
	fma.rn.f32 	%f22, %f20, %f21, %f19;
	add.s32 	%r55, %r82, -1;
	cvt.u64.u32 	%rd24, %r55;
	add.s64 	%rd25, %rd24, %rd3;
	shl.b64 	%rd26, %rd25, 2;
	add.s64 	%rd27, %rd2, %rd26;
	ld.global.f32 	%f23, [%rd27];
	cvt.u64.u32 	%rd28, %r89;
	add.s64 	%rd29, %rd28, %rd4;
	shl.b64 	%rd30, %rd29, 2;
	add.s64 	%rd31, %rd1, %rd30;
	ld.global.f32 	%f24, [%rd31];
	fma.rn.f32 	%f25, %f23, %f24, %f22;
	add.s32 	%r56, %r82, 4;
	cvt.u64.u32 	%rd32, %r82;
	add.s64 	%rd33, %rd32, %rd3;
	shl.b64 	%rd34, %rd33, 2;
	add.s64 	%rd35, %rd2, %rd34;
	ld.global.f32 	%f26, [%rd35];
	cvt.u64.u32 	%rd36, %r88;
	add.s64 	%rd37, %rd36, %rd4;
	shl.b64 	%rd38, %rd37, 2;
	add.s64 	%rd39, %rd1, %rd38;
	ld.global.f32 	%f27, [%rd39];
	fma.rn.f32 	%f28, %f26, %f27, %f25;
	add.s32 	%r57, %r82, 1;
	cvt.u64.u32 	%rd40, %r57;
	add.s64 	%rd41, %rd40, %rd3;
	shl.b64 	%rd42, %rd41, 2;
	add.s64 	%rd43, %rd2, %rd42;
	ld.global.f32 	%f29, [%rd43];
	cvt.u64.u32 	%rd44, %r87;
	add.s64 	%rd45, %rd44, %rd4;
	shl.b64 	%rd46, %rd45, 2;
	add.s64 	%rd47, %rd1, %rd46;
	ld.global.f32 	%f30, [%rd47];
	fma.rn.f32 	%f31, %f29, %f30, %f28;
	add.s32 	%r58, %r82, 2;
	cvt.u64.u32 	%rd48, %r58;
	add.s64 	%rd49, %rd48, %rd3;
	shl.b64 	%rd50, %rd49, 2;
	add.s64 	%rd51, %rd2, %rd50;
	ld.global.f32 	%f32, [%rd51];
	cvt.u64.u32 	%rd52, %r86;
	add.s64 	%rd53, %rd52, %rd4;
	shl.b64 	%rd54, %rd53, 2;
	add.s64 	%rd55, %rd1, %rd54;
	ld.global.f32 	%f33, [%rd55];
	fma.rn.f32 	%f34, %f32, %f33, %f31;
	add.s32 	%r59, %r82, 3;
	cvt.u64.u32 	%rd56, %r59;
	add.s64 	%rd57, %rd56, %rd3;
	shl.b64 	%rd58, %rd57, 2;
	add.s64 	%rd59, %rd2, %rd58;
	ld.global.f32 	%f35, [%rd59];
	cvt.u64.u32 	%rd60, %r85;
	add.s64 	%rd61, %rd60, %rd4;
	shl.b64 	%rd62, %rd61, 2;
	add.s64 	%rd63, %rd1, %rd62;
	ld.global.f32 	%f36, [%rd63];
	fma.rn.f32 	%f37, %f35, %f36, %f34;
	cvt.u64.u32 	%rd64, %r56;
	add.s64 	%rd65, %rd64, %rd3;
	shl.b64 	%rd66, %rd65, 2;
	add.s64 	%rd67, %rd2, %rd66;
	ld.global.f32 	%f38, [%rd67];
	cvt.u64.u32 	%rd68, %r84;
	add.s64 	%rd69, %rd68, %rd4;
	shl.b64 	%rd70, %rd69, 2;
	add.s64 	%rd71, %rd1, %rd70;
	ld.global.f32 	%f39, [%rd71];
	fma.rn.f32 	%f67, %f38, %f39, %f37;
	add.s32 	%r91, %r91, 8;
	shl.b32 	%r60, %r41, 3;
	add.s32 	%r90, %r90, %r60;
	add.s32 	%r89, %r89, %r60;
	add.s32 	%r88, %r88, %r60;
	add.s32 	%r87, %r87, %r60;
	add.s32 	%r86, %r86, %r60;
	add.s32 	%r85, %r85, %r60;
	add.s32 	%r84, %r84, %r60;
	add.s32 	%r83, %r83, %r60;
	add.s32 	%r82, %r82, 8;
	setp.ne.s32 	%p3, %r91, 0;
	@%p3 bra 	$L__BB0_3;
$L__BB0_4:
	setp.eq.s32 	%p4, %r4, 0;
	@%p4 bra 	$L__BB0_12;
	and.b32  	%r36, %r42, 3;
	setp.lt.u32 	%p5, %r4, 4;
	@%p5 bra 	$L__BB0_7;
	add.s32 	%r61, %r93, %r2;
	cvt.u64.u32 	%rd72, %r61;
	add.s64 	%rd73, %rd72, %rd3;
	shl.b64 	%rd74, %rd73, 2;
	add.s64 	%rd75, %rd2, %rd74;
	ld.global.f32 	%f41, [%rd75];
	mad.lo.s32 	%r62, %r93, %r41, %r3;
	cvt.u64.u32 	%rd76, %r62;
	add.s64 	%rd77, %rd76, %rd4;
	shl.b64 	%rd78, %rd77, 2;
	add.s64 	%rd79, %rd1, %rd78;
	ld.global.f32 	%f42, [%rd79];
	fma.rn.f32 	%f43, %f41, %f42, %f67;
	add.s32 	%r63, %r61, 1;
	cvt.u64.u32 	%rd80, %r63;
	add.s64 	%rd81, %rd80, %rd3;
	shl.b64 	%rd82, %rd81, 2;
	add.s64 	%rd83, %rd2, %rd82;
	ld.global.f32 	%f44, [%rd83];
	add.s32 	%r64, %r62, %r41;
	cvt.u64.u32 	%rd84, %r64;
	add.s64 	%rd85, %rd84, %rd4;
	shl.b64 	%rd86, %rd85, 2;
	add.s64 	%rd87, %rd1, %rd86;
	ld.global.f32 	%f45, [%rd87];
	fma.rn.f32 	%f46, %f44, %f45, %f43;
	add.s32 	%r65, %r61, 2;
	cvt.u64.u32 	%rd88, %r65;
	add.s64 	%rd89, %rd88, %rd3;
	shl.b64 	%rd90, %rd89, 2;
	add.s64 	%rd91, %rd2, %rd90;
	ld.global.f32 	%f47, [%rd91];
	add.s32 	%r66, %r64, %r41;
	cvt.u64.u32 	%rd92, %r66;
	add.s64 	%rd93, %rd92, %rd4;
	shl.b64 	%rd94, %rd93, 2;
	add.s64 	%rd95, %rd1, %rd94;
	ld.global.f32 	%f48, [%rd95];
	fma.rn.f32 	%f49, %f47, %f48, %f46;
	add.s32 	%r67, %r61, 3;
	cvt.u64.u32 	%rd96, %r67;
	add.s64 	%rd97, %rd96, %rd3;
	shl.b64 	%rd98, %rd97, 2;
	add.s64 	%rd99, %rd2, %rd98;
	ld.global.f32 	%f50, [%rd99];
	add.s32 	%r68, %r66, %r41;
	cvt.u64.u32 	%rd100, %r68;
	add.s64 	%rd101, %rd100, %rd4;
	shl.b64 	%rd102, %rd101, 2;
	add.s64 	%rd103, %rd1, %rd102;
	ld.global.f32 	%f51, [%rd103];
	fma.rn.f32 	%f67, %f50, %f51, %f49;
	add.s32 	%r93, %r93, 4;
$L__BB0_7:
	setp.eq.s32 	%p6, %r36, 0;
	@%p6 bra 	$L__BB0_12;
	setp.eq.s32 	%p7, %r36, 1;
	@%p7 bra 	$L__BB0_10;
	add.s32 	%r69, %r93, %r2;
	cvt.u64.u32 	%rd104, %r69;
	add.s64 	%rd105, %rd104, %rd3;
	shl.b64 	%rd106, %rd105, 2;
	add.s64 	%rd107, %rd2, %rd106;
	ld.global.f32 	%f53, [%rd107];
	mad.lo.s32 	%r70, %r93, %r41, %r3;
	cvt.u64.u32 	%rd108, %r70;
	add.s64 	%rd109, %rd108, %rd4;
	shl.b64 	%rd110, %rd109, 2;
	add.s64 	%rd111, %rd1, %rd110;
	ld.global.f32 	%f54, [%rd111];
	fma.rn.f32 	%f55, %f53, %f54, %f67;
	add.s32 	%r71, %r69, 1;
	cvt.u64.u32 	%rd112, %r71;
	add.s64 	%rd113, %rd112, %rd3;
	shl.b64 	%rd114, %rd113, 2;
	add.s64 	%rd115, %rd2, %rd114;
	ld.global.f32 	%f56, [%rd115];
	add.s32 	%r72, %r70, %r41;
	cvt.u64.u32 	%rd116, %r72;
	add.s64 	%rd117, %rd116, %rd4;
	shl.b64 	%rd118, %rd117, 2;
	add.s64 	%rd119, %rd1, %rd118;
	ld.global.f32 	%f57, [%rd119];
	fma.rn.f32 	%f67, %f56, %f57, %f55;
	add.s32 	%r93, %r93, 2;
$L__BB0_10:
	and.b32  	%r73, %r42, 1;
	setp.eq.b32 	%p8, %r73, 1;
	not.pred 	%p9, %p8;
	@%p9 bra 	$L__BB0_12;
	add.s32 	%r74, %r93, %r2;
	cvt.u64.u32 	%rd120, %r74;
	add.s64 	%rd121, %rd120, %rd3;
	shl.b64 	%rd122, %rd121, 2;
	add.s64 	%rd123, %rd2, %rd122;
	ld.global.f32 	%f58, [%rd123];
	mad.lo.s32 	%r75, %r93, %r41, %r3;
	cvt.u64.u32 	%rd124, %r75;
	add.s64 	%rd125, %rd124, %rd4;
	shl.b64 	%rd126, %rd125, 2;
	add.s64 	%rd127, %rd1, %rd126;
	ld.global.f32 	%f59, [%rd127];
	fma.rn.f32 	%f67, %f58, %f59, %f67;
$L__BB0_12:
	ld.param.u64 	%rd131, [_Z13cuda_sgemm_v0PfS_S_iii_param_2];
	cvt.u32.u64 	%r76, %rd4;
	cvta.to.global.u64 	%rd128, %rd131;
	mov.u32 	%r77, %tid.x;
	add.s32 	%r78, %r1, %r77;
	mov.u32 	%r79, %tid.y;
	add.s32 	%r80, %r76, %r79;
	mad.lo.s32 	%r81, %r41, %r78, %r80;
	mul.wide.s32 	%rd129, %r81, 4;
	add.s64 	%rd130, %rd128, %rd129;
	st.global.f32 	[%rd130], %f67;
	ret;

}
	// .globl	_Z13cuda_sgemm_v2ILj16EEvPfS0_S0_iii
.visible .entry _Z13cuda_sgemm_v2ILj16EEvPfS0_S0_iii(
	.param .u64 .ptr .align 1 _Z13cuda_sgemm_v2ILj16EEvPfS0_S0_iii_param_0,
	.param .u64 .ptr .align 1 _Z13cuda_sgemm_v2ILj16EEvPfS0_S0_iii_param_1,
	.param .u64 .ptr .align 1 _Z13cuda_sgemm_v2ILj16EEvPfS0_S0_iii_param_2,
	.param .u32 _Z13cuda_sgemm_v2ILj16EEvPfS0_S0_iii_param_3,
	.param .u32 _Z13cuda_sgemm_v2ILj16EEvPfS0_S0_iii_param_4,
	.param .u32 _Z13cuda_sgemm_v2ILj16EEvPfS0_S0_iii_param_5
)
{
	.reg .pred 	%p<7>;
	.reg .b32 	%r<108>;
	.reg .b32 	%f<368>;
	.reg .b64 	%rd<82>;
	// demoted variable
	.shared .align 4 .b8 _ZZ13cuda_sgemm_v2ILj16EEvPfS0_S0_iiiE8a_shared[1024];
	// demoted variable
	.shared .align 4 .b8 _ZZ13cuda_sgemm_v2ILj16EEvPfS0_S0_iiiE8b_shared[1024];
	ld.param.u32 	%r33, [_Z13cuda_sgemm_v2ILj16EEvPfS0_S0_iii_param_5];
	mov.u32 	%r34, %ctaid.x;
	mov.u32 	%r35, %ntid.x;
	mul.lo.s32 	%r1, %r34, %r35;
	mov.u32 	%r36, %ctaid.y;
	mov.u32 	%r37, %ntid.y;
	mul.lo.s32 	%r2, %r36, %r37;
	mov.u32 	%r3, %tid.x;
	mov.u32 	%r4, %tid.y;
	setp.lt.s32 	%p1, %r33, 1;
	mov.f32 	%f367, 0f00000000;
	@%p1 bra 	$L__BB1_10;
	ld.param.u32 	%r95, [_Z13cuda_sgemm_v2ILj16EEvPfS0_S0_iii_param_5];
	mad.lo.s32 	%r100, %r95, %r3, %r4;
	shl.b32 	%r39, %r3, 6;
	mov.u32 	%r40, _ZZ13cuda_sgemm_v2ILj16EEvPfS0_S0_iiiE8a_shared;
	add.s32 	%r6, %r40, %r39;
	add.s32 	%r7, %r95, -1;
	shr.u32 	%r41, %r7, 4;
	add.s32 	%r8, %r41, 1;
	setp.lt.u32 	%p2, %r95, 49;
	mov.f32 	%f367, 0f00000000;
	mov.b32 	%r107, 0;
	@%p2 bra 	$L__BB1_5;
	ld.param.u32 	%r90, [_Z13cuda_sgemm_v2ILj16EEvPfS0_S0_iii_param_4];
	add.s32 	%r43, %r3, 16;
	mad.lo.s32 	%r104, %r90, %r43, %r4;
	add.s32 	%r44, %r3, 32;
	mad.lo.s32 	%r103, %r90, %r44, %r4;
	add.s32 	%r45, %r3, 48;
	mad.lo.s32 	%r102, %r90, %r45, %r4;
	mad.lo.s32 	%r101, %r3, %r90, %r4;
	and.b32  	%r46, %r8, 536870908;
	neg.s32 	%r99, %r46;
	mov.f32 	%f367, 0f00000000;
	mov.b32 	%r105, 32;
	cvt.u64.u32 	%rd11, %r2;
$L__BB1_3:
	.pragma "nounroll";
	ld.param.u32 	%r96, [_Z13cuda_sgemm_v2ILj16EEvPfS0_S0_iii_param_5];
	ld.param.u32 	%r91, [_Z13cuda_sgemm_v2ILj16EEvPfS0_S0_iii_param_4];
	ld.param.u64 	%rd78, [_Z13cuda_sgemm_v2ILj16EEvPfS0_S0_iii_param_1];
	ld.param.u64 	%rd75, [_Z13cuda_sgemm_v2ILj16EEvPfS0_S0_iii_param_0];
	cvt.u64.u32 	%rd4, %r100;
	mul.lo.s32 	%r47, %r96, %r1;
	cvt.u64.u32 	%rd5, %r47;
	add.s64 	%rd6, %rd4, %rd5;
	cvta.to.global.u64 	%rd7, %rd75;
	shl.b64 	%rd8, %rd6, 2;
	add.s64 	%rd9, %rd7, %rd8;
	ld.global.f32 	%f14, [%rd9];
	shl.b32 	%r48, %r4, 2;
	add.s32 	%r49, %r6, %r48;
	st.shared.f32 	[%r49], %f14;
	cvt.u64.u32 	%rd10, %r101;
	add.s64 	%rd12, %rd10, %rd11;
	cvta.to.global.u64 	%rd13, %rd78;
	shl.b64 	%rd14, %rd12, 2;
	add.s64 	%rd15, %rd13, %rd14;
	ld.global.f32 	%f15, [%rd15];
	mov.u32 	%r51, _ZZ13cuda_sgemm_v2ILj16EEvPfS0_S0_iiiE8b_shared;
	add.s32 	%r52, %r51, %r48;
	add.s32 	%r53, %r52, %r39;
	st.shared.f32 	[%r53], %f15;
	bar.sync 	0;
	ld.shared.f32 	%f16, [%r6];
	ld.shared.f32 	%f17, [%r52];
	fma.rn.f32 	%f18, %f16, %f17, %f367;
	ld.shared.f32 	%f19, [%r6+4];
	ld.shared.f32 	%f20, [%r52+64];
	fma.rn.f32 	%f21, %f19, %f20, %f18;
	ld.shared.f32 	%f22, [%r6+8];
	ld.shared.f32 	%f23, [%r52+128];
	fma.rn.f32 	%f24, %f22, %f23, %f21;
	ld.shared.f32 	%f25, [%r6+12];
	ld.shared.f32 	%f26, [%r52+192];
	fma.rn.f32 	%f27, %f25, %f26, %f24;
	ld.shared.f32 	%f28, [%r6+16];
	ld.shared.f32 	%f29, [%r52+256];
	fma.rn.f32 	%f30, %f28, %f29, %f27;
	ld.shared.f32 	%f31, [%r6+20];
	ld.shared.f32 	%f32, [%r52+320];
	fma.rn.f32 	%f33, %f31, %f32, %f30;
	ld.shared.f32 	%f34, [%r6+24];
	ld.shared.f32 	%f35, [%r52+384];
	fma.rn.f32 	%f36, %f34, %f35, %f33;
	ld.shared.f32 	%f37, [%r6+28];
	ld.shared.f32 	%f38, [%r52+448];
	fma.rn.f32 	%f39, %f37, %f38, %f36;
	ld.shared.f32 	%f40, [%r6+32];
	ld.shared.f32 	%f41, [%r52+512];
	fma.rn.f32 	%f42, %f40, %f41, %f39;
	ld.shared.f32 	%f43, [%r6+36];
	ld.shared.f32 	%f44, [%r52+576];
	fma.rn.f32 	%f45, %f43, %f44, %f42;
	ld.shared.f32 	%f46, [%r6+40];
	ld.shared.f32 	%f47, [%r52+640];
	fma.rn.f32 	%f48, %f46, %f47, %f45;
	ld.shared.f32 	%f49, [%r6+44];
	ld.shared.f32 	%f50, [%r52+704];
	fma.rn.f32 	%f51, %f49, %f50, %f48;
	ld.shared.f32 	%f52, [%r6+48];
	ld.shared.f32 	%f53, [%r52+768];
	fma.rn.f32 	%f54, %f52, %f53, %f51;
	ld.shared.f32 	%f55, [%r6+52];
	ld.shared.f32 	%f56, [%r52+832];
	fma.rn.f32 	%f57, %f55, %f56, %f54;
	ld.shared.f32 	%f58, [%r6+56];
	ld.shared.f32 	%f59, [%r52+896];
	fma.rn.f32 	%f60, %f58, %f59, %f57;
	ld.shared.f32 	%f61, [%r6+60];
	ld.shared.f32 	%f62, [%r52+960];
	fma.rn.f32 	%f63, %f61, %f62, %f60;
	bar.sync 	0;
	add.s32 	%r54, %r100, 16;
	cvt.u64.u32 	%rd16, %r54;
	add.s64 	%rd17, %rd16, %rd5;
	shl.b64 	%rd18, %rd17, 2;
	add.s64 	%rd19, %rd7, %rd18;
	ld.global.f32 	%f64, [%rd19];
	st.shared.f32 	[%r49], %f64;
	cvt.u64.u32 	%rd20, %r104;
	add.s64 	%rd21, %rd20, %rd11;
	shl.b64 	%rd22, %rd21, 2;
	add.s64 	%rd23, %rd13, %rd22;
	ld.global.f32 	%f65, [%rd23];
	st.shared.f32 	[%r53], %f65;
	bar.sync 	0;
	ld.shared.f32 	%f66, [%r6];
	ld.shared.f32 	%f67, [%r52];
	fma.rn.f32 	%f68, %f66, %f67, %f63;
	ld.shared.f32 	%f69, [%r6+4];
	ld.shared.f32 	%f70, [%r52+64];
	fma.rn.f32 	%f71, %f69, %f70, %f68;
	ld.shared.f32 	%f72, [%r6+8];
	ld.shared.f32 	%f73, [%r52+128];
	fma.rn.f32 	%f74, %f72, %f73, %f71;
	ld.shared.f32 	%f75, [%r6+12];
	ld.shared.f32 	%f76, [%r52+192];
	fma.rn.f32 	%f77, %f75, %f76, %f74;
	ld.shared.f32 	%f78, [%r6+16];
	ld.shared.f32 	%f79, [%r52+256];
	fma.rn.f32 	%f80, %f78, %f79, %f77;
	ld.shared.f32 	%f81, [%r6+20];
	ld.shared.f32 	%f82, [%r52+320];
	fma.rn.f32 	%f83, %f81, %f82, %f80;
	ld.shared.f32 	%f84, [%r6+24];
	ld.shared.f32 	%f85, [%r52+384];
	fma.rn.f32 	%f86, %f84, %f85, %f83;
	ld.shared.f32 	%f87, [%r6+28];
	ld.shared.f32 	%f88, [%r52+448];
	fma.rn.f32 	%f89, %f87, %f88, %f86;
	ld.shared.f32 	%f90, [%r6+32];
	ld.shared.f32 	%f91, [%r52+512];
	fma.rn.f32 	%f92, %f90, %f91, %f89;
	ld.shared.f32 	%f93, [%r6+36];
	ld.shared.f32 	%f94, [%r52+576];
	fma.rn.f32 	%f95, %f93, %f94, %f92;
	ld.shared.f32 	%f96, [%r6+40];
	ld.shared.f32 	%f97, [%r52+640];
	fma.rn.f32 	%f98, %f96, %f97, %f95;
	ld.shared.f32 	%f99, [%r6+44];
	ld.shared.f32 	%f100, [%r52+704];
	fma.rn.f32 	%f101, %f99, %f100, %f98;
	ld.shared.f32 	%f102, [%r6+48];
	ld.shared.f32 	%f103, [%r52+768];
	fma.rn.f32 	%f104, %f102, %f103, %f101;
	ld.shared.f32 	%f105, [%r6+52];
	ld.shared.f32 	%f106, [%r52+832];
	fma.rn.f32 	%f107, %f105, %f106, %f104;
	ld.shared.f32 	%f108, [%r6+56];
	ld.shared.f32 	%f109, [%r52+896];
	fma.rn.f32 	%f110, %f108, %f109, %f107;
	ld.shared.f32 	%f111, [%r6+60];
	ld.shared.f32 	%f112, [%r52+960];
	fma.rn.f32 	%f113, %f111, %f112, %f110;
	bar.sync 	0;
	add.s32 	%r55, %r100, 32;
	cvt.u64.u32 	%rd24, %r55;
	add.s64 	%rd25, %rd24, %rd5;
	shl.b64 	%rd26, %rd25, 2;
	add.s64 	%rd27, %rd7, %rd26;
	ld.global.f32 	%f114, [%rd27];
	st.shared.f32 	[%r49], %f114;
	cvt.u64.u32 	%rd28, %r103;
	add.s64 	%rd29, %rd28, %rd11;
	shl.b64 	%rd30, %rd29, 2;
	add.s64 	%rd31, %rd13, %rd30;
	ld.global.f32 	%f115, [%rd31];
	st.shared.f32 	[%r53], %f115;
	bar.sync 	0;
	ld.shared.f32 	%f116, [%r6];
	ld.shared.f32 	%f117, [%r52];
	fma.rn.f32 	%f118, %f116, %f117, %f113;
	ld.shared.f32 	%f119, [%r6+4];
	ld.shared.f32 	%f120, [%r52+64];
	fma.rn.f32 	%f121, %f119, %f120, %f118;
	ld.shared.f32 	%f122, [%r6+8];
	ld.shared.f32 	%f123, [%r52+128];
	fma.rn.f32 	%f124, %f122, %f123, %f121;
	ld.shared.f32 	%f125, [%r6+12];
	ld.shared.f32 	%f126, [%r52+192];
	fma.rn.f32 	%f127, %f125, %f126, %f124;
	ld.shared.f32 	%f128, [%r6+16];
	ld.shared.f32 	%f129, [%r52+256];
	fma.rn.f32 	%f130, %f128, %f129, %f127;
	ld.shared.f32 	%f131, [%r6+20];
	ld.shared.f32 	%f132, [%r52+320];
	fma.rn.f32 	%f133, %f131, %f132, %f130;
	ld.shared.f32 	%f134, [%r6+24];
	ld.shared.f32 	%f135, [%r52+384];
	fma.rn.f32 	%f136, %f134, %f135, %f133;
	ld.shared.f32 	%f137, [%r6+28];
	ld.shared.f32 	%f138, [%r52+448];
	fma.rn.f32 	%f139, %f137, %f138, %f136;
	ld.shared.f32 	%f140, [%r6+32];
	ld.shared.f32 	%f141, [%r52+512];
	fma.rn.f32 	%f142, %f140, %f141, %f139;
	ld.shared.f32 	%f143, [%r6+36];
	ld.shared.f32 	%f144, [%r52+576];
	fma.rn.f32 	%f145, %f143, %f144, %f142;
	ld.shared.f32 	%f146, [%r6+40];
	ld.shared.f32 	%f147, [%r52+640];
	fma.rn.f32 	%f148, %f146, %f147, %f145;
	ld.shared.f32 	%f149, [%r6+44];
	ld.shared.f32 	%f150, [%r52+704];
	fma.rn.f32 	%f151, %f149, %f150, %f148;
	ld.shared.f32 	%f152, [%r6+48];
	ld.shared.f32 	%f153, [%r52+768];
	fma.rn.f32 	%f154, %f152, %f153, %f151;
	ld.shared.f32 	%f155, [%r6+52];
	ld.shared.f32 	%f156, [%r52+832];
	fma.rn.f32 	%f157, %f155, %f156, %f154;
	ld.shared.f32 	%f158, [%r6+56];
	ld.shared.f32 	%f159, [%r52+896];
	fma.rn.f32 	%f160, %f158, %f159, %f157;
	ld.shared.f32 	%f161, [%r6+60];
	ld.shared.f32 	%f162, [%r52+960];
	fma.rn.f32 	%f163, %f161, %f162, %f160;
	bar.sync 	0;
	add.s32 	%r56, %r100, 48;
	cvt.u64.u32 	%rd32, %r56;
	add.s64 	%rd33, %rd32, %rd5;
	shl.b64 	%rd34, %rd33, 2;
	add.s64 	%rd35, %rd7, %rd34;
	ld.global.f32 	%f164, [%rd35];
	st.shared.f32 	[%r49], %f164;
	cvt.u64.u32 	%rd36, %r102;
	add.s64 	%rd37, %rd36, %rd11;
	shl.b64 	%rd38, %rd37, 2;
	add.s64 	%rd39, %rd13, %rd38;
	ld.global.f32 	%f165, [%rd39];
	st.shared.f32 	[%r53], %f165;
	bar.sync 	0;
	ld.shared.f32 	%f166, [%r6];
	ld.shared.f32 	%f167, [%r52];
	fma.rn.f32 	%f168, %f166, %f167, %f163;
	ld.shared.f32 	%f169, [%r6+4];
	ld.shared.f32 	%f170, [%r52+64];
	fma.rn.f32 	%f171, %f169, %f170, %f168;
	ld.shared.f32 	%f172, [%r6+8];
	ld.shared.f32 	%f173, [%r52+128];
	fma.rn.f32 	%f174, %f172, %f173, %f171;
	ld.shared.f32 	%f175, [%r6+12];
	ld.shared.f32 	%f176, [%r52+192];
	fma.rn.f32 	%f177, %f175, %f176, %f174;
	ld.shared.f32 	%f178, [%r6+16];
	ld.shared.f32 	%f179, [%r52+256];
	fma.rn.f32 	%f180, %f178, %f179, %f177;
	ld.shared.f32 	%f181, [%r6+20];
	ld.shared.f32 	%f182, [%r52+320];
	fma.rn.f32 	%f183, %f181, %f182, %f180;
	ld.shared.f32 	%f184, [%r6+24];
	ld.shared.f32 	%f185, [%r52+384];
	fma.rn.f32 	%f186, %f184, %f185, %f183;
	ld.shared.f32 	%f187, [%r6+28];
	ld.shared.f32 	%f188, [%r52+448];
	fma.rn.f32 	%f189, %f187, %f188, %f186;
	ld.shared.f32 	%f190, [%r6+32];
	ld.shared.f32 	%f191, [%r52+512];
	fma.rn.f32 	%f192, %f190, %f191, %f189;
	ld.shared.f32 	%f193, [%r6+36];
	ld.shared.f32 	%f194, [%r52+576];
	fma.rn.f32 	%f195, %f193, %f194, %f192;
	ld.shared.f32 	%f196, [%r6+40];
	ld.shared.f32 	%f197, [%r52+640];
	fma.rn.f32 	%f198, %f196, %f197, %f195;
	ld.shared.f32 	%f199, [%r6+44];
	ld.shared.f32 	%f200, [%r52+704];
	fma.rn.f32 	%f201, %f199, %f200, %f198;
	ld.shared.f32 	%f202, [%r6+48];
	ld.shared.f32 	%f203, [%r52+768];
	fma.rn.f32 	%f204, %f202, %f203, %f201;
	ld.shared.f32 	%f205, [%r6+52];
	ld.shared.f32 	%f206, [%r52+832];
	fma.rn.f32 	%f207, %f205, %f206, %f204;
	ld.shared.f32 	%f208, [%r6+56];
	ld.shared.f32 	%f209, [%r52+896];
	fma.rn.f32 	%f210, %f208, %f209, %f207;
	ld.shared.f32 	%f211, [%r6+60];
	ld.shared.f32 	%f212, [%r52+960];
	fma.rn.f32 	%f367, %f211, %f212, %f210;
	bar.sync 	0;
	add.s32 	%r105, %r105, 64;
	shl.b32 	%r57, %r91, 6;
	add.s32 	%r104, %r104, %r57;
	add.s32 	%r103, %r103, %r57;
	add.s32 	%r102, %r102, %r57;
	add.s32 	%r101, %r101, %r57;
	add.s32 	%r100, %r100, 64;
	add.s32 	%r99, %r99, 4;
	setp.ne.s32 	%p3, %r99, 0;
	@%p3 bra 	$L__BB1_3;
	add.s32 	%r107, %r105, -32;
$L__BB1_5:
	and.b32  	%r58, %r8, 3;
	setp.eq.s32 	%p4, %r58, 0;
	@%p4 bra 	$L__BB1_10;
	setp.eq.s32 	%p5, %r58, 1;
	@%p5 bra 	$L__BB1_8;
	ld.param.u32 	%r97, [_Z13cuda_sgemm_v2ILj16EEvPfS0_S0_iii_param_5];
	ld.param.u32 	%r92, [_Z13cuda_sgemm_v2ILj16EEvPfS0_S0_iii_param_4];
	ld.param.u64 	%rd79, [_Z13cuda_sgemm_v2ILj16EEvPfS0_S0_iii_param_1];
	ld.param.u64 	%rd76, [_Z13cuda_sgemm_v2ILj16EEvPfS0_S0_iii_param_0];
	mad.lo.s32 	%r61, %r97, %r3, %r4;
	add.s32 	%r62, %r61, %r107;
	cvt.u64.u32 	%rd40, %r62;
	mul.lo.s32 	%r63, %r97, %r1;
	cvt.u64.u32 	%rd41, %r63;
	add.s64 	%rd42, %rd40, %rd41;
	cvta.to.global.u64 	%rd43, %rd76;
	shl.b64 	%rd44, %rd42, 2;
	add.s64 	%rd45, %rd43, %rd44;
	ld.global.f32 	%f214, [%rd45];
	shl.b32 	%r64, %r4, 2;
	add.s32 	%r65, %r6, %r64;
	st.shared.f32 	[%r65], %f214;
	add.s32 	%r66, %r107, %r3;
	mad.lo.s32 	%r67, %r66, %r92, %r4;
	cvt.u64.u32 	%rd46, %r67;
	cvt.u64.u32 	%rd47, %r2;
	add.s64 	%rd48, %rd46, %rd47;
	cvta.to.global.u64 	%rd49, %rd79;
	shl.b64 	%rd50, %rd48, 2;
	add.s64 	%rd51, %rd49, %rd50;
	ld.global.f32 	%f215, [%rd51];
	mov.u32 	%r69, _ZZ13cuda_sgemm_v2ILj16EEvPfS0_S0_iiiE8b_shared;
	add.s32 	%r70, %r69, %r64;
	add.s32 	%r71, %r70, %r39;
	st.shared.f32 	[%r71], %f215;
	bar.sync 	0;
	ld.shared.f32 	%f216, [%r6];
	ld.shared.f32 	%f217, [%r70];
	fma.rn.f32 	%f218, %f216, %f217, %f367;
	ld.shared.f32 	%f219, [%r6+4];
	ld.shared.f32 	%f220, [%r70+64];
	fma.rn.f32 	%f221, %f219, %f220, %f218;
	ld.shared.f32 	%f222, [%r6+8];
	ld.shared.f32 	%f223, [%r70+128];
	fma.rn.f32 	%f224, %f222, %f223, %f221;
	ld.shared.f32 	%f225, [%r6+12];
	ld.shared.f32 	%f226, [%r70+192];
	fma.rn.f32 	%f227, %f225, %f226, %f224;
	ld.shared.f32 	%f228, [%r6+16];
	ld.shared.f32 	%f229, [%r70+256];
	fma.rn.f32 	%f230, %f228, %f229, %f227;
	ld.shared.f32 	%f231, [%r6+20];
	ld.shared.f32 	%f232, [%r70+320];
	fma.rn.f32 	%f233, %f231, %f232, %f230;
	ld.shared.f32 	%f234, [%r6+24];
	ld.shared.f32 	%f235, [%r70+384];
	fma.rn.f32 	%f236, %f234, %f235, %f233;
	ld.shared.f32 	%f237, [%r6+28];
	ld.shared.f32 	%f238, [%r70+448];
	fma.rn.f32 	%f239, %f237, %f238, %f236;
	ld.shared.f32 	%f240, [%r6+32];
	ld.shared.f32 	%f241, [%r70+512];
	fma.rn.f32 	%f242, %f240, %f241, %f239;
	ld.shared.f32 	%f243, [%r6+36];
	ld.shared.f32 	%f244, [%r70+576];
	fma.rn.f32 	%f245, %f243, %f244, %f242;
	ld.shared.f32 	%f246, [%r6+40];
	ld.shared.f32 	%f247, [%r70+640];
	fma.rn.f32 	%f248, %f246, %f247, %f245;
	ld.shared.f32 	%f249, [%r6+44];
	ld.shared.f32 	%f250, [%r70+704];
	fma.rn.f32 	%f251, %f249, %f250, %f248;
	ld.shared.f32 	%f252, [%r6+48];
	ld.shared.f32 	%f253, [%r70+768];
	fma.rn.f32 	%f254, %f252, %f253, %f251;
	ld.shared.f32 	%f255, [%r6+52];
	ld.shared.f32 	%f256, [%r70+832];
	fma.rn.f32 	%f257, %f255, %f256, %f254;
	ld.shared.f32 	%f258, [%r6+56];
	ld.shared.f32 	%f259, [%r70+896];
	fma.rn.f32 	%f260, %f258, %f259, %f257;
	ld.shared.f32 	%f261, [%r6+60];
	ld.shared.f32 	%f262, [%r70+960];
	fma.rn.f32 	%f263, %f261, %f262, %f260;
	bar.sync 	0;
	add.s32 	%r72, %r62, 16;
	cvt.u64.u32 	%rd52, %r72;
	add.s64 	%rd53, %rd52, %rd41;
	shl.b64 	%rd54, %rd53, 2;
	add.s64 	%rd55, %rd43, %rd54;
	ld.global.f32 	%f264, [%rd55];
	st.shared.f32 	[%r65], %f264;
	add.s32 	%r73, %r66, 16;
	mad.lo.s32 	%r74, %r73, %r92, %r4;
	cvt.u64.u32 	%rd56, %r74;
	add.s64 	%rd57, %rd56, %rd47;
	shl.b64 	%rd58, %rd57, 2;
	add.s64 	%rd59, %rd49, %rd58;
	ld.global.f32 	%f265, [%rd59];
	st.shared.f32 	[%r71], %f265;
	bar.sync 	0;
	ld.shared.f32 	%f266, [%r6];
	ld.shared.f32 	%f267, [%r70];
	fma.rn.f32 	%f268, %f266, %f267, %f263;
	ld.shared.f32 	%f269, [%r6+4];
	ld.shared.f32 	%f270, [%r70+64];
	fma.rn.f32 	%f271, %f269, %f270, %f268;
	ld.shared.f32 	%f272, [%r6+8];
	ld.shared.f32 	%f273, [%r70+128];
	fma.rn.f32 	%f274, %f272, %f273, %f271;
	ld.shared.f32 	%f275, [%r6+12];
	ld.shared.f32 	%f276, [%r70+192];
	fma.rn.f32 	%f277, %f275, %f276, %f274;
	ld.shared.f32 	%f278, [%r6+16];
	ld.shared.f32 	%f279, [%r70+256];
	fma.rn.f32 	%f280, %f278, %f279, %f277;
	ld.shared.f32 	%f281, [%r6+20];
	ld.shared.f32 	%f282, [%r70+320];
	fma.rn.f32 	%f283, %f281, %f282, %f280;
	ld.shared.f32 	%f284, [%r6+24];
	ld.shared.f32 	%f285, [%r70+384];
	fma.rn.f32 	%f286, %f284, %f285, %f283;
	ld.shared.f32 	%f287, [%r6+28];
	ld.shared.f32 	%f288, [%r70+448];
	fma.rn.f32 	%f289, %f287, %f288, %f286;
	ld.shared.f32 	%f290, [%r6+32];
	ld.shared.f32 	%f291, [%r70+512];
	fma.rn.f32 	%f292, %f290, %f291, %f289;
	ld.shared.f32 	%f293, [%r6+36];
	ld.shared.f32 	%f294, [%r70+576];
	fma.rn.f32 	%f295, %f293, %f294, %f292;
	ld.shared.f32 	%f296, [%r6+40];
	ld.shared.f32 	%f297, [%r70+640];
	fma.rn.f32 	%f298, %f296, %f297, %f295;
	ld.shared.f32 	%f299, [%r6+44];
	ld.shared.f32 	%f300, [%r70+704];
	fma.rn.f32 	%f301, %f299, %f300, %f298;
	ld.shared.f32 	%f302, [%r6+48];
	ld.shared.f32 	%f303, [%r70+768];
	fma.rn.f32 	%f304, %f302, %f303, %f301;
	ld.shared.f32 	%f305, [%r6+52];
	ld.shared.f32 	%f306, [%r70+832];
	fma.rn.f32 	%f307, %f305, %f306, %f304;
	ld.shared.f32 	%f308, [%r6+56];
	ld.shared.f32 	%f309, [%r70+896];
	fma.rn.f32 	%f310, %f308, %f309, %f307;
	ld.shared.f32 	%f311, [%r6+60];
	ld.shared.f32 	%f312, [%r70+960];
	fma.rn.f32 	%f367, %f311, %f312, %f310;
	bar.sync 	0;
	add.s32 	%r107, %r107, 32;
$L__BB1_8:
	and.b32  	%r75, %r7, 16;
	setp.ne.s32 	%p6, %r75, 0;
	@%p6 bra 	$L__BB1_10;
	ld.param.u32 	%r98, [_Z13cuda_sgemm_v2ILj16EEvPfS0_S0_iii_param_5];
	ld.param.u32 	%r93, [_Z13cuda_sgemm_v2ILj16EEvPfS0_S0_iii_param_4];
	ld.param.u64 	%rd80, [_Z13cuda_sgemm_v2ILj16EEvPfS0_S0_iii_param_1];
	ld.param.u64 	%rd77, [_Z13cuda_sgemm_v2ILj16EEvPfS0_S0_iii_param_0];
	mad.lo.s32 	%r76, %r98, %r3, %r4;
	add.s32 	%r77, %r76, %r107;
	cvt.u64.u32 	%rd60, %r77;
	mul.lo.s32 	%r78, %r98, %r1;
	cvt.u64.u32 	%rd61, %r78;
	add.s64 	%rd62, %rd60, %rd61;
	cvta.to.global.u64 	%rd63, %rd77;
	shl.b64 	%rd64, %rd62, 2;
	add.s64 	%rd65, %rd63, %rd64;
	ld.global.f32 	%f313, [%rd65];
	shl.b32 	%r79, %r4, 2;
	add.s32 	%r80, %r6, %r79;
	st.shared.f32 	[%r80], %f313;
	add.s32 	%r81, %r107, %r3;
	mad.lo.s32 	%r82, %r81, %r93, %r4;
	cvt.u64.u32 	%rd66, %r82;
	cvt.u64.u32 	%rd67, %r2;
	add.s64 	%rd68, %rd66, %rd67;
	cvta.to.global.u64 	%rd69, %rd80;
	shl.b64 	%rd70, %rd68, 2;
	add.s64 	%rd71, %rd69, %rd70;
	ld.global.f32 	%f314, [%rd71];
	mov.u32 	%r84, _ZZ13cuda_sgemm_v2ILj16EEvPfS0_S0_iiiE8b_shared;
	add.s32 	%r85, %r84, %r79;
	add.s32 	%r86, %r85, %r39;
	st.shared.f32 	[%r86], %f314;
	bar.sync 	0;
	ld.shared.f32 	%f315, [%r6];
	ld.shared.f32 	%f316, [%r85];
	fma.rn.f32 	%f317, %f315, %f316, %f367;
	ld.shared.f32 	%f318, [%r6+4];
	ld.shared.f32 	%f319, [%r85+64];
	fma.rn.f32 	%f320, %f318, %f319, %f317;
	ld.shared.f32 	%f321, [%r6+8];
	ld.shared.f32 	%f322, [%r85+128];
	fma.rn.f32 	%f323, %f321, %f322, %f320;
	ld.shared.f32 	%f324, [%r6+12];
	ld.shared.f32 	%f325, [%r85+192];
	fma.rn.f32 	%f326, %f324, %f325, %f323;
	ld.shared.f32 	%f327, [%r6+16];
	ld.shared.f32 	%f328, [%r85+256];
	fma.rn.f32 	%f329, %f327, %f328, %f326;
	ld.shared.f32 	%f330, [%r6+20];
	ld.shared.f32 	%f331, [%r85+320];
	fma.rn.f32 	%f332, %f330, %f331, %f329;
	ld.shared.f32 	%f333, [%r6+24];
	ld.shared.f32 	%f334, [%r85+384];
	fma.rn.f32 	%f335, %f333, %f334, %f332;
	ld.shared.f32 	%f336, [%r6+28];
	ld.shared.f32 	%f337, [%r85+448];
	fma.rn.f32 	%f338, %f336, %f337, %f335;
	ld.shared.f32 	%f339, [%r6+32];
	ld.shared.f32 	%f340, [%r85+512];
	fma.rn.f32 	%f341, %f339, %f340, %f338;
	ld.shared.f32 	%f342, [%r6+36];
	ld.shared.f32 	%f343, [%r85+576];
	fma.rn.f32 	%f344, %f342, %f343, %f341;
	ld.shared.f32 	%f345, [%r6+40];
	ld.shared.f32 	%f346, [%r85+640];
	fma.rn.f32 	%f347, %f345, %f346, %f344;
	ld.shared.f32 	%f348, [%r6+44];
	ld.shared.f32 	%f349, [%r85+704];
	fma.rn.f32 	%f350, %f348, %f349, %f347;
	ld.shared.f32 	%f351, [%r6+48];
	ld.shared.f32 	%f352, [%r85+768];
	fma.rn.f32 	%f353, %f351, %f352, %f350;
	ld.shared.f32 	%f354, [%r6+52];
	ld.shared.f32 	%f355, [%r85+832];
	fma.rn.f32 	%f356, %f354, %f355, %f353;
	ld.shared.f32 	%f357, [%r6+56];
	ld.shared.f32 	%f358, [%r85+896];
	fma.rn.f32 	%f359, %f357, %f358, %f356;
	ld.shared.f32 	%f360, [%r6+60];
	ld.shared.f32 	%f361, [%r85+960];
	fma.rn.f32 	%f367, %f360, %f361, %f359;
	bar.sync 	0;
$L__BB1_10:
	ld.param.u32 	%r94, [_Z13cuda_sgemm_v2ILj16EEvPfS0_S0_iii_param_4];
	ld.param.u64 	%rd81, [_Z13cuda_sgemm_v2ILj16EEvPfS0_S0_iii_param_2];
	cvta.to.global.u64 	%rd72, %rd81;
	add.s32 	%r87, %r1, %r3;
	add.s32 	%r88, %r2, %r4;
	mad.lo.s32 	%r89, %r94, %r87, %r88;
	mul.wide.s32 	%rd73, %r89, 4;
	add.s64 	%rd74, %rd72, %rd73;
	st.global.f32 	[%rd74], %f367;
	ret;

}
	// .globl	_Z13cuda_sgemm_v3ILj16ELj2EEvPfS0_S0_iii
.visible .entry _Z13cuda_sgemm_v3ILj16ELj2EEvPfS0_S0_iii(
	.param .u64 .ptr .align 1 _Z13cuda_sgemm_v3ILj16ELj2EEvPfS0_S0_iii_param_0,
	.param .u64 .ptr .align 1 _Z13cuda_sgemm_v3ILj16ELj2EEvPfS0_S0_iii_param_1,
	.param .u64 .ptr .align 1 _Z13cuda_sgemm_v3ILj16ELj2EEvPfS0_S0_iii_param_2,
	.param .u32 _Z13cuda_sgemm_v3ILj16ELj2EEvPfS0_S0_iii_param_3,
	.param .u32 _Z13cuda_sgemm_v3ILj16ELj2EEvPfS0_S0_iii_param_4,
	.param .u32 _Z13cuda_sgemm_v3ILj16ELj2EEvPfS0_S0_iii_param_5
)
{
	.reg .pred 	%p<3>;
	.reg .b32 	%r<60>;
	.reg .b32 	%f<283>;
	.reg .b64 	%rd<62>;
	// demoted variable
	.shared .align 4 .b8 _ZZ13cuda_sgemm_v3ILj16ELj2EEvPfS0_S0_iiiE5tileA[4096];
	// demoted variable
	.shared .align 4 .b8 _ZZ13cuda_sgemm_v3ILj16ELj2EEvPfS0_S0_iiiE5tileB[4096];
	ld.param.u32 	%r20, [_Z13cuda_sgemm_v3ILj16ELj2EEvPfS0_S0_iii_param_5];
	mov.u32 	%r1, %tid.y;
	mov.u32 	%r2, %tid.x;
	mov.u32 	%r21, %ctaid.y;
	shl.b32 	%r3, %r21, 5;
	mov.u32 	%r22, %ctaid.x;
	shl.b32 	%r23, %r22, 5;
	cvt.u64.u32 	%rd1, %r23;
	setp.lt.s32 	%p1, %r20, 1;
	mov.f32 	%f279, 0f00000000;
	mov.f32 	%f280, %f279;
	mov.f32 	%f281, %f279;
	mov.f32 	%f282, %f279;
	@%p1 bra 	$L__BB2_3;
	ld.param.u32 	%r52, [_Z13cuda_sgemm_v3ILj16ELj2EEvPfS0_S0_iii_param_4];
	shl.b32 	%r25, %r1, 7;
	mov.u32 	%r26, _ZZ13cuda_sgemm_v3ILj16ELj2EEvPfS0_S0_iiiE5tileA;
	add.s32 	%r4, %r26, %r25;
	add.s32 	%r27, %r1, 16;
	mad.lo.s32 	%r59, %r52, %r27, %r2;
	mad.lo.s32 	%r28, %r1, %r52, %r2;
	add.s32 	%r58, %r28, 16;
	mad.lo.s32 	%r56, %r20, %r27, %r2;
	mad.lo.s32 	%r55, %r1, %r20, %r2;
	mov.f32 	%f279, 0f00000000;
	mov.b32 	%r57, 16;
$L__BB2_2:
	ld.param.u32 	%r53, [_Z13cuda_sgemm_v3ILj16ELj2EEvPfS0_S0_iii_param_4];
	ld.param.u64 	%rd60, [_Z13cuda_sgemm_v3ILj16ELj2EEvPfS0_S0_iii_param_1];
	ld.param.u64 	%rd59, [_Z13cuda_sgemm_v3ILj16ELj2EEvPfS0_S0_iii_param_0];
	add.s32 	%r29, %r58, -16;
	cvt.u64.u32 	%rd5, %r55;
	mul.lo.s32 	%r30, %r20, %r3;
	cvt.u64.u32 	%rd6, %r30;
	add.s64 	%rd7, %rd5, %rd6;
	cvta.to.global.u64 	%rd8, %rd59;
	shl.b64 	%rd9, %rd7, 2;
	add.s64 	%rd10, %rd8, %rd9;
	ld.global.f32 	%f15, [%rd10];
	mov.u32 	%r31, %tid.x;
	shl.b32 	%r32, %r31, 2;
	add.s32 	%r33, %r4, %r32;
	st.shared.f32 	[%r33], %f15;
	cvt.u64.u32 	%rd11, %r29;
	add.s64 	%rd12, %rd11, %rd1;
	cvta.to.global.u64 	%rd13, %rd60;
	shl.b64 	%rd14, %rd12, 2;
	add.s64 	%rd15, %rd13, %rd14;
	ld.global.f32 	%f16, [%rd15];
	mov.u32 	%r34, %tid.y;
	shl.b32 	%r35, %r34, 7;
	mov.u32 	%r36, _ZZ13cuda_sgemm_v3ILj16ELj2EEvPfS0_S0_iiiE5tileB;
	add.s32 	%r37, %r36, %r32;
	add.s32 	%r38, %r37, %r35;
	st.shared.f32 	[%r38], %f16;
	add.s32 	%r39, %r55, 16;
	cvt.u64.u32 	%rd16, %r39;
	add.s64 	%rd17, %rd16, %rd6;
	shl.b64 	%rd18, %rd17, 2;
	add.s64 	%rd19, %rd8, %rd18;
	ld.global.f32 	%f17, [%rd19];
	st.shared.f32 	[%r33+64], %f17;
	cvt.u64.u32 	%rd20, %r58;
	add.s64 	%rd21, %rd20, %rd1;
	shl.b64 	%rd22, %rd21, 2;
	add.s64 	%rd23, %rd13, %rd22;
	ld.global.f32 	%f18, [%rd23];
	st.shared.f32 	[%r38+64], %f18;
	add.s32 	%r40, %r59, 16;
	cvt.u64.u32 	%rd24, %r56;
	add.s64 	%rd25, %rd24, %rd6;
	shl.b64 	%rd26, %rd25, 2;
	add.s64 	%rd27, %rd8, %rd26;
	ld.global.f32 	%f19, [%rd27];
	st.shared.f32 	[%r33+2048], %f19;
	cvt.u64.u32 	%rd28, %r59;
	add.s64 	%rd29, %rd28, %rd1;
	shl.b64 	%rd30, %rd29, 2;
	add.s64 	%rd31, %rd13, %rd30;
	ld.global.f32 	%f20, [%rd31];
	st.shared.f32 	[%r38+2048], %f20;
	add.s32 	%r41, %r56, 16;
	cvt.u64.u32 	%rd32, %r41;
	add.s64 	%rd33, %rd32, %rd6;
	shl.b64 	%rd34, %rd33, 2;
	add.s64 	%rd35, %rd8, %rd34;
	ld.global.f32 	%f21, [%rd35];
	st.shared.f32 	[%r33+2112], %f21;
	cvt.u64.u32 	%rd36, %r40;
	add.s64 	%rd37, %rd36, %rd1;
	shl.b64 	%rd38, %rd37, 2;
	add.s64 	%rd39, %rd13, %rd38;
	ld.global.f32 	%f22, [%rd39];
	st.shared.f32 	[%r38+2112], %f22;
	bar.sync 	0;
	ld.shared.f32 	%f23, [%r4];
	ld.shared.f32 	%f24, [%r37];
	fma.rn.f32 	%f25, %f23, %f24, %f282;
	ld.shared.f32 	%f26, [%r4+4];
	ld.shared.f32 	%f27, [%r37+128];
	fma.rn.f32 	%f28, %f26, %f27, %f25;
	ld.shared.f32 	%f29, [%r4+8];
	ld.shared.f32 	%f30, [%r37+256];
	fma.rn.f32 	%f31, %f29, %f30, %f28;
	ld.shared.f32 	%f32, [%r4+12];
	ld.shared.f32 	%f33, [%r37+384];
	fma.rn.f32 	%f34, %f32, %f33, %f31;
	ld.shared.f32 	%f35, [%r4+16];
	ld.shared.f32 	%f36, [%r37+512];
	fma.rn.f32 	%f37, %f35, %f36, %f34;
	ld.shared.f32 	%f38, [%r4+20];
	ld.shared.f32 	%f39, [%r37+640];
	fma.rn.f32 	%f40, %f38, %f39, %f37;
	ld.shared.f32 	%f41, [%r4+24];
	ld.shared.f32 	%f42, [%r37+768];
	fma.rn.f32 	%f43, %f41, %f42, %f40;
	ld.shared.f32 	%f44, [%r4+28];
	ld.shared.f32 	%f45, [%r37+896];
	fma.rn.f32 	%f46, %f44, %f45, %f43;
	ld.shared.f32 	%f47, [%r4+32];
	ld.shared.f32 	%f48, [%r37+1024];
	fma.rn.f32 	%f49, %f47, %f48, %f46;
	ld.shared.f32 	%f50, [%r4+36];
	ld.shared.f32 	%f51, [%r37+1152];
	fma.rn.f32 	%f52, %f50, %f51, %f49;
	ld.shared.f32 	%f53, [%r4+40];
	ld.shared.f32 	%f54, [%r37+1280];
	fma.rn.f32 	%f55, %f53, %f54, %f52;
	ld.shared.f32 	%f56, [%r4+44];
	ld.shared.f32 	%f57, [%r37+1408];
	fma.rn.f32 	%f58, %f56, %f57, %f55;
	ld.shared.f32 	%f59, [%r4+48];
	ld.shared.f32 	%f60, [%r37+1536];
	fma.rn.f32 	%f61, %f59, %f60, %f58;
	ld.shared.f32 	%f62, [%r4+52];
	ld.shared.f32 	%f63, [%r37+1664];
	fma.rn.f32 	%f64, %f62, %f63, %f61;
	ld.shared.f32 	%f65, [%r4+56];
	ld.shared.f32 	%f66, [%r37+1792];
	fma.rn.f32 	%f67, %f65, %f66, %f64;
	ld.shared.f32 	%f68, [%r4+60];
	ld.shared.f32 	%f69, [%r37+1920];
	fma.rn.f32 	%f70, %f68, %f69, %f67;
	ld.shared.f32 	%f71, [%r4+64];
	ld.shared.f32 	%f72, [%r37+2048];
	fma.rn.f32 	%f73, %f71, %f72, %f70;
	ld.shared.f32 	%f74, [%r4+68];
	ld.shared.f32 	%f75, [%r37+2176];
	fma.rn.f32 	%f76, %f74, %f75, %f73;
	ld.shared.f32 	%f77, [%r4+72];
	ld.shared.f32 	%f78, [%r37+2304];
	fma.rn.f32 	%f79, %f77, %f78, %f76;
	ld.shared.f32 	%f80, [%r4+76];
	ld.shared.f32 	%f81, [%r37+2432];
	fma.rn.f32 	%f82, %f80, %f81, %f79;
	ld.shared.f32 	%f83, [%r4+80];
	ld.shared.f32 	%f84, [%r37+2560];
	fma.rn.f32 	%f85, %f83, %f84, %f82;
	ld.shared.f32 	%f86, [%r4+84];
	ld.shared.f32 	%f87, [%r37+2688];
	fma.rn.f32 	%f88, %f86, %f87, %f85;
	ld.shared.f32 	%f89, [%r4+88];
	ld.shared.f32 	%f90, [%r37+2816];
	fma.rn.f32 	%f91, %f89, %f90, %f88;
	ld.shared.f32 	%f92, [%r4+92];
	ld.shared.f32 	%f93, [%r37+2944];
	fma.rn.f32 	%f94, %f92, %f93, %f91;
	ld.shared.f32 	%f95, [%r4+96];
	ld.shared.f32 	%f96, [%r37+3072];
	fma.rn.f32 	%f97, %f95, %f96, %f94;
	ld.shared.f32 	%f98, [%r4+100];
	ld.shared.f32 	%f99, [%r37+3200];
	fma.rn.f32 	%f100, %f98, %f99, %f97;
	ld.shared.f32 	%f101, [%r4+104];
	ld.shared.f32 	%f102, [%r37+3328];
	fma.rn.f32 	%f103, %f101, %f102, %f100;
	ld.shared.f32 	%f104, [%r4+108];
	ld.shared.f32 	%f105, [%r37+3456];
	fma.rn.f32 	%f106, %f104, %f105, %f103;
	ld.shared.f32 	%f107, [%r4+112];
	ld.shared.f32 	%f108, [%r37+3584];
	fma.rn.f32 	%f109, %f107, %f108, %f106;
	ld.shared.f32 	%f110, [%r4+116];
	ld.shared.f32 	%f111, [%r37+3712];
	fma.rn.f32 	%f112, %f110, %f111, %f109;
	ld.shared.f32 	%f113, [%r4+120];
	ld.shared.f32 	%f114, [%r37+3840];
	fma.rn.f32 	%f115, %f113, %f114, %f112;
	ld.shared.f32 	%f116, [%r4+124];
	ld.shared.f32 	%f117, [%r37+3968];
	fma.rn.f32 	%f282, %f116, %f117, %f115;
	ld.shared.f32 	%f118, [%r37+64];
	fma.rn.f32 	%f119, %f23, %f118, %f281;
	ld.shared.f32 	%f120, [%r37+192];
	fma.rn.f32 	%f121, %f26, %f120, %f119;
	ld.shared.f32 	%f122, [%r37+320];
	fma.rn.f32 	%f123, %f29, %f122, %f121;
	ld.shared.f32 	%f124, [%r37+448];
	fma.rn.f32 	%f125, %f32, %f124, %f123;
	ld.shared.f32 	%f126, [%r37+576];
	fma.rn.f32 	%f127, %f35, %f126, %f125;
	ld.shared.f32 	%f128, [%r37+704];
	fma.rn.f32 	%f129, %f38, %f128, %f127;
	ld.shared.f32 	%f130, [%r37+832];
	fma.rn.f32 	%f131, %f41, %f130, %f129;
	ld.shared.f32 	%f132, [%r37+960];
	fma.rn.f32 	%f133, %f44, %f132, %f131;
	ld.shared.f32 	%f134, [%r37+1088];
	fma.rn.f32 	%f135, %f47, %f134, %f133;
	ld.shared.f32 	%f136, [%r37+1216];
	fma.rn.f32 	%f137, %f50, %f136, %f135;
	ld.shared.f32 	%f138, [%r37+1344];
	fma.rn.f32 	%f139, %f53, %f138, %f137;
	ld.shared.f32 	%f140, [%r37+1472];
	fma.rn.f32 	%f141, %f56, %f140, %f139;
	ld.shared.f32 	%f142, [%r37+1600];
	fma.rn.f32 	%f143, %f59, %f142, %f141;
	ld.shared.f32 	%f144, [%r37+1728];
	fma.rn.f32 	%f145, %f62, %f144, %f143;
	ld.shared.f32 	%f146, [%r37+1856];
	fma.rn.f32 	%f147, %f65, %f146, %f145;
	ld.shared.f32 	%f148, [%r37+1984];
	fma.rn.f32 	%f149, %f68, %f148, %f147;
	ld.shared.f32 	%f150, [%r37+2112];
	fma.rn.f32 	%f151, %f71, %f150, %f149;
	ld.shared.f32 	%f152, [%r37+2240];
	fma.rn.f32 	%f153, %f74, %f152, %f151;
	ld.shared.f32 	%f154, [%r37+2368];
	fma.rn.f32 	%f155, %f77, %f154, %f153;
	ld.shared.f32 	%f156, [%r37+2496];
	fma.rn.f32 	%f157, %f80, %f156, %f155;
	ld.shared.f32 	%f158, [%r37+2624];
	fma.rn.f32 	%f159, %f83, %f158, %f157;
	ld.shared.f32 	%f160, [%r37+2752];
	fma.rn.f32 	%f161, %f86, %f160, %f159;
	ld.shared.f32 	%f162, [%r37+2880];
	fma.rn.f32 	%f163, %f89, %f162, %f161;
	ld.shared.f32 	%f164, [%r37+3008];
	fma.rn.f32 	%f165, %f92, %f164, %f163;
	ld.shared.f32 	%f166, [%r37+3136];
	fma.rn.f32 	%f167, %f95, %f166, %f165;
	ld.shared.f32 	%f168, [%r37+3264];
	fma.rn.f32 	%f169, %f98, %f168, %f167;
	ld.shared.f32 	%f170, [%r37+3392];
	fma.rn.f32 	%f171, %f101, %f170, %f169;
	ld.shared.f32 	%f172, [%r37+3520];
	fma.rn.f32 	%f173, %f104, %f172, %f171;
	ld.shared.f32 	%f174, [%r37+3648];
	fma.rn.f32 	%f175, %f107, %f174, %f173;
	ld.shared.f32 	%f176, [%r37+3776];
	fma.rn.f32 	%f177, %f110, %f176, %f175;
	ld.shared.f32 	%f178, [%r37+3904];
	fma.rn.f32 	%f179, %f113, %f178, %f177;
	ld.shared.f32 	%f180, [%r37+4032];
	fma.rn.f32 	%f281, %f116, %f180, %f179;
	ld.shared.f32 	%f181, [%r4+2048];
	fma.rn.f32 	%f182, %f181, %f24, %f280;
	ld.shared.f32 	%f183, [%r4+2052];
	fma.rn.f32 	%f184, %f183, %f27, %f182;
	ld.shared.f32 	%f185, [%r4+2056];
	fma.rn.f32 	%f186, %f185, %f30, %f184;
	ld.shared.f32 	%f187, [%r4+2060];
	fma.rn.f32 	%f188, %f187, %f33, %f186;
	ld.shared.f32 	%f189, [%r4+2064];
	fma.rn.f32 	%f190, %f189, %f36, %f188;
	ld.shared.f32 	%f191, [%r4+2068];
	fma.rn.f32 	%f192, %f191, %f39, %f190;
	ld.shared.f32 	%f193, [%r4+2072];
	fma.rn.f32 	%f194, %f193, %f42, %f192;
	ld.shared.f32 	%f195, [%r4+2076];
	fma.rn.f32 	%f196, %f195, %f45, %f194;
	ld.shared.f32 	%f197, [%r4+2080];
	fma.rn.f32 	%f198, %f197, %f48, %f196;
	ld.shared.f32 	%f199, [%r4+2084];
	fma.rn.f32 	%f200, %f199, %f51, %f198;
	ld.shared.f32 	%f201, [%r4+2088];
	fma.rn.f32 	%f202, %f201, %f54, %f200;
	ld.shared.f32 	%f203, [%r4+2092];
	fma.rn.f32 	%f204, %f203, %f57, %f202;
	ld.shared.f32 	%f205, [%r4+2096];
	fma.rn.f32 	%f206, %f205, %f60, %f204;
	ld.shared.f32 	%f207, [%r4+2100];
	fma.rn.f32 	%f208, %f207, %f63, %f206;
	ld.shared.f32 	%f209, [%r4+2104];
	fma.rn.f32 	%f210, %f209, %f66, %f208;
	ld.shared.f32 	%f211, [%r4+2108];
	fma.rn.f32 	%f212, %f211, %f69, %f210;
	ld.shared.f32 	%f213, [%r4+2112];
	fma.rn.f32 	%f214, %f213, %f72, %f212;
	ld.shared.f32 	%f215, [%r4+2116];
	fma.rn.f32 	%f216, %f215, %f75, %f214;
	ld.shared.f32 	%f217, [%r4+2120];
	fma.rn.f32 	%f218, %f217, %f78, %f216;
	ld.shared.f32 	%f219, [%r4+2124];
	fma.rn.f32 	%f220, %f219, %f81, %f218;
	ld.shared.f32 	%f221, [%r4+2128];
	fma.rn.f32 	%f222, %f221, %f84, %f220;
	ld.shared.f32 	%f223, [%r4+2132];
	fma.rn.f32 	%f224, %f223, %f87, %f222;
	ld.shared.f32 	%f225, [%r4+2136];
	fma.rn.f32 	%f226, %f225, %f90, %f224;
	ld.shared.f32 	%f227, [%r4+2140];
	fma.rn.f32 	%f228, %f227, %f93, %f226;
	ld.shared.f32 	%f229, [%r4+2144];
	fma.rn.f32 	%f230, %f229, %f96, %f228;
	ld.shared.f32 	%f231, [%r4+2148];
	fma.rn.f32 	%f232, %f231, %f99, %f230;
	ld.shared.f32 	%f233, [%r4+2152];
	fma.rn.f32 	%f234, %f233, %f102, %f232;
	ld.shared.f32 	%f235, [%r4+2156];
	fma.rn.f32 	%f236, %f235, %f105, %f234;
	ld.shared.f32 	%f237, [%r4+2160];
	fma.rn.f32 	%f238, %f237, %f108, %f236;
	ld.shared.f32 	%f239, [%r4+2164];
	fma.rn.f32 	%f240, %f239, %f111, %f238;
	ld.shared.f32 	%f241, [%r4+2168];
	fma.rn.f32 	%f242, %f241, %f114, %f240;
	ld.shared.f32 	%f243, [%r4+2172];
	fma.rn.f32 	%f280, %f243, %f117, %f242;
	fma.rn.f32 	%f244, %f181, %f118, %f279;
	fma.rn.f32 	%f245, %f183, %f120, %f244;
	fma.rn.f32 	%f246, %f185, %f122, %f245;
	fma.rn.f32 	%f247, %f187, %f124, %f246;
	fma.rn.f32 	%f248, %f189, %f126, %f247;
	fma.rn.f32 	%f249, %f191, %f128, %f248;
	fma.rn.f32 	%f250, %f193, %f130, %f249;
	fma.rn.f32 	%f251, %f195, %f132, %f250;
	fma.rn.f32 	%f252, %f197, %f134, %f251;
	fma.rn.f32 	%f253, %f199, %f136, %f252;
	fma.rn.f32 	%f254, %f201, %f138, %f253;
	fma.rn.f32 	%f255, %f203, %f140, %f254;
	fma.rn.f32 	%f256, %f205, %f142, %f255;
	fma.rn.f32 	%f257, %f207, %f144, %f256;
	fma.rn.f32 	%f258, %f209, %f146, %f257;
	fma.rn.f32 	%f259, %f211, %f148, %f258;
	fma.rn.f32 	%f260, %f213, %f150, %f259;
	fma.rn.f32 	%f261, %f215, %f152, %f260;
	fma.rn.f32 	%f262, %f217, %f154, %f261;
	fma.rn.f32 	%f263, %f219, %f156, %f262;
	fma.rn.f32 	%f264, %f221, %f158, %f263;
	fma.rn.f32 	%f265, %f223, %f160, %f264;
	fma.rn.f32 	%f266, %f225, %f162, %f265;
	fma.rn.f32 	%f267, %f227, %f164, %f266;
	fma.rn.f32 	%f268, %f229, %f166, %f267;
	fma.rn.f32 	%f269, %f231, %f168, %f268;
	fma.rn.f32 	%f270, %f233, %f170, %f269;
	fma.rn.f32 	%f271, %f235, %f172, %f270;
	fma.rn.f32 	%f272, %f237, %f174, %f271;
	fma.rn.f32 	%f273, %f239, %f176, %f272;
	fma.rn.f32 	%f274, %f241, %f178, %f273;
	fma.rn.f32 	%f279, %f243, %f180, %f274;
	bar.sync 	0;
	shl.b32 	%r42, %r53, 5;
	add.s32 	%r59, %r59, %r42;
	add.s32 	%r58, %r58, %r42;
	add.s32 	%r16, %r57, 32;
	add.s32 	%r43, %r57, 16;
	add.s32 	%r56, %r56, 32;
	add.s32 	%r55, %r55, 32;
	setp.lt.s32 	%p2, %r43, %r20;
	mov.u32 	%r57, %r16;
	@%p2 bra 	$L__BB2_2;
$L__BB2_3:
	ld.param.u32 	%r54, [_Z13cuda_sgemm_v3ILj16ELj2EEvPfS0_S0_iii_param_4];
	ld.param.u64 	%rd61, [_Z13cuda_sgemm_v3ILj16ELj2EEvPfS0_S0_iii_param_2];
	cvta.to.global.u64 	%rd40, %rd61;
	mul.lo.s32 	%r44, %r54, %r3;
	cvt.u64.u32 	%rd41, %r44;
	add.s64 	%rd42, %rd41, %rd1;
	mov.u32 	%r45, %tid.y;
	mov.u32 	%r46, %tid.x;
	mad.lo.s32 	%r47, %r45, %r54, %r46;
	cvt.u64.u32 	%rd43, %r47;
	add.s64 	%rd44, %rd42, %rd43;
	shl.b64 	%rd45, %rd44, 2;
	add.s64 	%rd46, %rd40, %rd45;
	st.global.f32 	[%rd46], %f282;
	add.s32 	%r48, %r47, 16;
	cvt.u64.u32 	%rd47, %r48;
	add.s64 	%rd48, %rd42, %rd47;
	shl.b64 	%rd49, %rd48, 2;
	add.s64 	%rd50, %rd40, %rd49;
	st.global.f32 	[%rd50], %f281;
	shl.b32 	%r49, %r54, 4;
	add.s32 	%r50, %r47, %r49;
	cvt.u64.u32 	%rd51, %r50;
	add.s64 	%rd52, %rd42, %rd51;
	shl.b64 	%rd53, %rd52, 2;
	add.s64 	%rd54, %rd40, %rd53;
	st.global.f32 	[%rd54], %f280;
	add.s32 	%r51, %r50, 16;
	cvt.u64.u32 	%rd55, %r51;
	add.s64 	%rd56, %rd42, %rd55;
	shl.b64 	%rd57, %rd56, 2;
	add.s64 	%rd58, %rd40, %rd57;
	st.global.f32 	[%rd58], %f279;
	ret;

}
	// .globl	_Z13cuda_sgemm_v4ILj32ELj32ELj32ELj4EEvPfS0_S0_iii
.visible .entry _Z13cuda_sgemm_v4ILj32ELj32ELj32ELj4EEvPfS0_S0_iii(
	.param .u64 .ptr .align 1 _Z13cuda_sgemm_v4ILj32ELj32ELj32ELj4EEvPfS0_S0_iii_param_0,
	.param .u64 .ptr .align 1 _Z13cuda_sgemm_v4ILj32ELj32ELj32ELj4EEvPfS0_S0_iii_param_1,
	.param .u64 .ptr .align 1 _Z13cuda_sgemm_v4ILj32ELj32ELj32ELj4EEvPfS0_S0_iii_param_2,
	.param .u32 _Z13cuda_sgemm_v4ILj32ELj32ELj32ELj4EEvPfS0_S0_iii_param_3,
	.param .u32 _Z13cuda_sgemm_v4ILj32ELj32ELj32ELj4EEvPfS0_S0_iii_param_4,
	.param .u32 _Z13cuda_sgemm_v4ILj32ELj32ELj32ELj4EEvPfS0_S0_iii_param_5
)
{
	.reg .pred 	%p<3>;
	.reg .b32 	%r<41>;
	.reg .b32 	%f<315>;
	.reg .b64 	%rd<38>;
	// demoted variable
	.shared .align 4 .b8 _ZZ13cuda_sgemm_v4ILj32ELj32ELj32ELj4EEvPfS0_S0_iiiE5tileA[4096];
	// demoted variable
	.shared .align 4 .b8 _ZZ13cuda_sgemm_v4ILj32ELj32ELj32ELj4EEvPfS0_S0_iiiE5tileB[4096];
	ld.param.u32 	%r13, [_Z13cuda_sgemm_v4ILj32ELj32ELj32ELj4EEvPfS0_S0_iii_param_4];
	ld.param.u32 	%r14, [_Z13cuda_sgemm_v4ILj32ELj32ELj32ELj4EEvPfS0_S0_iii_param_5];
	mov.u32 	%r1, %tid.y;
	mov.u32 	%r2, %tid.x;
	mov.u32 	%r15, %ctaid.y;
	shl.b32 	%r3, %r15, 5;
	mov.u32 	%r16, %ctaid.x;
	shl.b32 	%r17, %r16, 5;
	cvt.u64.u32 	%rd1, %r17;
	setp.lt.s32 	%p1, %r14, 1;
	mov.f32 	%f311, 0f00000000;
	mov.f32 	%f312, %f311;
	mov.f32 	%f313, %f311;
	mov.f32 	%f314, %f311;
	@%p1 bra 	$L__BB3_3;
	shl.b32 	%r19, %r1, 7;
	mov.u32 	%r20, _ZZ13cuda_sgemm_v4ILj32ELj32ELj32ELj4EEvPfS0_S0_iiiE5tileA;
	add.s32 	%r4, %r20, %r19;
	shl.b32 	%r21, %r2, 2;
	mad.lo.s32 	%r39, %r1, %r13, %r21;
	mad.lo.s32 	%r38, %r14, %r1, %r21;
	mov.b32 	%r40, 0;
	mov.f32 	%f311, 0f00000000;
$L__BB3_2:
	ld.param.u64 	%rd36, [_Z13cuda_sgemm_v4ILj32ELj32ELj32ELj4EEvPfS0_S0_iii_param_1];
	ld.param.u64 	%rd35, [_Z13cuda_sgemm_v4ILj32ELj32ELj32ELj4EEvPfS0_S0_iii_param_0];
	cvt.u64.u32 	%rd5, %r38;
	mul.lo.s32 	%r22, %r14, %r3;
	cvt.u64.u32 	%rd6, %r22;
	add.s64 	%rd7, %rd5, %rd6;
	cvta.to.global.u64 	%rd8, %rd35;
	shl.b64 	%rd9, %rd7, 2;
	add.s64 	%rd10, %rd8, %rd9;
	ld.global.v4.f32 	{%f15, %f16, %f17, %f18}, [%rd10];
	mov.u32 	%r23, %tid.x;
	shl.b32 	%r24, %r23, 4;
	add.s32 	%r25, %r4, %r24;
	st.shared.v4.f32 	[%r25], {%f15, %f16, %f17, %f18};
	cvt.u64.u32 	%rd11, %r39;
	add.s64 	%rd12, %rd11, %rd1;
	cvta.to.global.u64 	%rd13, %rd36;
	shl.b64 	%rd14, %rd12, 2;
	add.s64 	%rd15, %rd13, %rd14;
	ld.global.v4.f32 	{%f19, %f20, %f21, %f22}, [%rd15];
	shl.b32 	%r26, %r1, 7;
	mov.u32 	%r27, _ZZ13cuda_sgemm_v4ILj32ELj32ELj32ELj4EEvPfS0_S0_iiiE5tileB;
	add.s32 	%r28, %r27, %r24;
	add.s32 	%r29, %r28, %r26;
	st.shared.v4.f32 	[%r29], {%f19, %f20, %f21, %f22};
	bar.sync 	0;
	ld.shared.f32 	%f23, [%r4];
	ld.shared.f32 	%f24, [%r28];
	fma.rn.f32 	%f25, %f23, %f24, %f314;
	ld.shared.f32 	%f26, [%r4+4];
	ld.shared.f32 	%f27, [%r28+128];
	fma.rn.f32 	%f28, %f26, %f27, %f25;
	ld.shared.f32 	%f29, [%r4+8];
	ld.shared.f32 	%f30, [%r28+256];
	fma.rn.f32 	%f31, %f29, %f30, %f28;
	ld.shared.f32 	%f32, [%r4+12];
	ld.shared.f32 	%f33, [%r28+384];
	fma.rn.f32 	%f34, %f32, %f33, %f31;
	ld.shared.f32 	%f35, [%r4+16];
	ld.shared.f32 	%f36, [%r28+512];
	fma.rn.f32 	%f37, %f35, %f36, %f34;
	ld.shared.f32 	%f38, [%r4+20];
	ld.shared.f32 	%f39, [%r28+640];
	fma.rn.f32 	%f40, %f38, %f39, %f37;
	ld.shared.f32 	%f41, [%r4+24];
	ld.shared.f32 	%f42, [%r28+768];
	fma.rn.f32 	%f43, %f41, %f42, %f40;
	ld.shared.f32 	%f44, [%r4+28];
	ld.shared.f32 	%f45, [%r28+896];
	fma.rn.f32 	%f46, %f44, %f45, %f43;
	ld.shared.f32 	%f47, [%r4+32];
	ld.shared.f32 	%f48, [%r28+1024];
	fma.rn.f32 	%f49, %f47, %f48, %f46;
	ld.shared.f32 	%f50, [%r4+36];
	ld.shared.f32 	%f51, [%r28+1152];
	fma.rn.f32 	%f52, %f50, %f51, %f49;
	ld.shared.f32 	%f53, [%r4+40];
	ld.shared.f32 	%f54, [%r28+1280];
	fma.rn.f32 	%f55, %f53, %f54, %f52;
	ld.shared.f32 	%f56, [%r4+44];
	ld.shared.f32 	%f57, [%r28+1408];
	fma.rn.f32 	%f58, %f56, %f57, %f55;
	ld.shared.f32 	%f59, [%r4+48];
	ld.shared.f32 	%f60, [%r28+1536];
	fma.rn.f32 	%f61, %f59, %f60, %f58;
	ld.shared.f32 	%f62, [%r4+52];
	ld.shared.f32 	%f63, [%r28+1664];
	fma.rn.f32 	%f64, %f62, %f63, %f61;
	ld.shared.f32 	%f65, [%r4+56];
	ld.shared.f32 	%f66, [%r28+1792];
	fma.rn.f32 	%f67, %f65, %f66, %f64;
	ld.shared.f32 	%f68, [%r4+60];
	ld.shared.f32 	%f69, [%r28+1920];
	fma.rn.f32 	%f70, %f68, %f69, %f67;
	ld.shared.f32 	%f71, [%r4+64];
	ld.shared.f32 	%f72, [%r28+2048];
	fma.rn.f32 	%f73, %f71, %f72, %f70;
	ld.shared.f32 	%f74, [%r4+68];
	ld.shared.f32 	%f75, [%r28+2176];
	fma.rn.f32 	%f76, %f74, %f75, %f73;
	ld.shared.f32 	%f77, [%r4+72];
	ld.shared.f32 	%f78, [%r28+2304];
	fma.rn.f32 	%f79, %f77, %f78, %f76;
	ld.shared.f32 	%f80, [%r4+76];
	ld.shared.f32 	%f81, [%r28+2432];
	fma.rn.f32 	%f82, %f80, %f81, %f79;
	ld.shared.f32 	%f83, [%r4+80];
	ld.shared.f32 	%f84, [%r28+2560];
	fma.rn.f32 	%f85, %f83, %f84, %f82;
	ld.shared.f32 	%f86, [%r4+84];
	ld.shared.f32 	%f87, [%r28+2688];
	fma.rn.f32 	%f88, %f86, %f87, %f85;
	ld.shared.f32 	%f89, [%r4+88];
	ld.shared.f32 	%f90, [%r28+2816];
	fma.rn.f32 	%f91, %f89, %f90, %f88;
	ld.shared.f32 	%f92, [%r4+92];
	ld.shared.f32 	%f93, [%r28+2944];
	fma.rn.f32 	%f94, %f92, %f93, %f91;
	ld.shared.f32 	%f95, [%r4+96];
	ld.shared.f32 	%f96, [%r28+3072];
	fma.rn.f32 	%f97, %f95, %f96, %f94;
	ld.shared.f32 	%f98, [%r4+100];
	ld.shared.f32 	%f99, [%r28+3200];
	fma.rn.f32 	%f100, %f98, %f99, %f97;
	ld.shared.f32 	%f101, [%r4+104];
	ld.shared.f32 	%f102, [%r28+3328];
	fma.rn.f32 	%f103, %f101, %f102, %f100;
	ld.shared.f32 	%f104, [%r4+108];
	ld.shared.f32 	%f105, [%r28+3456];
	fma.rn.f32 	%f106, %f104, %f105, %f103;
	ld.shared.f32 	%f107, [%r4+112];
	ld.shared.f32 	%f108, [%r28+3584];
	fma.rn.f32 	%f109, %f107, %f108, %f106;
	ld.shared.f32 	%f110, [%r4+116];
	ld.shared.f32 	%f111, [%r28+3712];
	fma.rn.f32 	%f112, %f110, %f111, %f109;
	ld.shared.f32 	%f113, [%r4+120];
	ld.shared.f32 	%f114, [%r28+3840];
	fma.rn.f32 	%f115, %f113, %f114, %f112;
	ld.shared.f32 	%f116, [%r4+124];
	ld.shared.f32 	%f117, [%r28+3968];
	fma.rn.f32 	%f314, %f116, %f117, %f115;
	ld.shared.f32 	%f118, [%r28+4];
	fma.rn.f32 	%f119, %f23, %f118, %f313;
	ld.shared.f32 	%f120, [%r28+132];
	fma.rn.f32 	%f121, %f26, %f120, %f119;
	ld.shared.f32 	%f122, [%r28+260];
	fma.rn.f32 	%f123, %f29, %f122, %f121;
	ld.shared.f32 	%f124, [%r28+388];
	fma.rn.f32 	%f125, %f32, %f124, %f123;
	ld.shared.f32 	%f126, [%r28+516];
	fma.rn.f32 	%f127, %f35, %f126, %f125;
	ld.shared.f32 	%f128, [%r28+644];
	fma.rn.f32 	%f129, %f38, %f128, %f127;
	ld.shared.f32 	%f130, [%r28+772];
	fma.rn.f32 	%f131, %f41, %f130, %f129;
	ld.shared.f32 	%f132, [%r28+900];
	fma.rn.f32 	%f133, %f44, %f132, %f131;
	ld.shared.f32 	%f134, [%r28+1028];
	fma.rn.f32 	%f135, %f47, %f134, %f133;
	ld.shared.f32 	%f136, [%r28+1156];
	fma.rn.f32 	%f137, %f50, %f136, %f135;
	ld.shared.f32 	%f138, [%r28+1284];
	fma.rn.f32 	%f139, %f53, %f138, %f137;
	ld.shared.f32 	%f140, [%r28+1412];
	fma.rn.f32 	%f141, %f56, %f140, %f139;
	ld.shared.f32 	%f142, [%r28+1540];
	fma.rn.f32 	%f143, %f59, %f142, %f141;
	ld.shared.f32 	%f144, [%r28+1668];
	fma.rn.f32 	%f145, %f62, %f144, %f143;
	ld.shared.f32 	%f146, [%r28+1796];
	fma.rn.f32 	%f147, %f65, %f146, %f145;
	ld.shared.f32 	%f148, [%r28+1924];
	fma.rn.f32 	%f149, %f68, %f148, %f147;
	ld.shared.f32 	%f150, [%r28+2052];
	fma.rn.f32 	%f151, %f71, %f150, %f149;
	ld.shared.f32 	%f152, [%r28+2180];
	fma.rn.f32 	%f153, %f74, %f152, %f151;
	ld.shared.f32 	%f154, [%r28+2308];
	fma.rn.f32 	%f155, %f77, %f154, %f153;
	ld.shared.f32 	%f156, [%r28+2436];
	fma.rn.f32 	%f157, %f80, %f156, %f155;
	ld.shared.f32 	%f158, [%r28+2564];
	fma.rn.f32 	%f159, %f83, %f158, %f157;
	ld.shared.f32 	%f160, [%r28+2692];
	fma.rn.f32 	%f161, %f86, %f160, %f159;
	ld.shared.f32 	%f162, [%r28+2820];
	fma.rn.f32 	%f163, %f89, %f162, %f161;
	ld.shared.f32 	%f164, [%r28+2948];
	fma.rn.f32 	%f165, %f92, %f164, %f163;
	ld.shared.f32 	%f166, [%r28+3076];
	fma.rn.f32 	%f167, %f95, %f166, %f165;
	ld.shared.f32 	%f168, [%r28+3204];
	fma.rn.f32 	%f169, %f98, %f168, %f167;
	ld.shared.f32 	%f170, [%r28+3332];
	fma.rn.f32 	%f171, %f101, %f170, %f169;
	ld.shared.f32 	%f172, [%r28+3460];
	fma.rn.f32 	%f173, %f104, %f172, %f171;
	ld.shared.f32 	%f174, [%r28+3588];
	fma.rn.f32 	%f175, %f107, %f174, %f173;
	ld.shared.f32 	%f176, [%r28+3716];
	fma.rn.f32 	%f177, %f110, %f176, %f175;
	ld.shared.f32 	%f178, [%r28+3844];
	fma.rn.f32 	%f179, %f113, %f178, %f177;
	ld.shared.f32 	%f180, [%r28+3972];
	fma.rn.f32 	%f313, %f116, %f180, %f179;
	ld.shared.f32 	%f181, [%r28+8];
	fma.rn.f32 	%f182, %f23, %f181, %f312;
	ld.shared.f32 	%f183, [%r28+136];
	fma.rn.f32 	%f184, %f26, %f183, %f182;
	ld.shared.f32 	%f185, [%r28+264];
	fma.rn.f32 	%f186, %f29, %f185, %f184;
	ld.shared.f32 	%f187, [%r28+392];
	fma.rn.f32 	%f188, %f32, %f187, %f186;
	ld.shared.f32 	%f189, [%r28+520];
	fma.rn.f32 	%f190, %f35, %f189, %f188;
	ld.shared.f32 	%f191, [%r28+648];
	fma.rn.f32 	%f192, %f38, %f191, %f190;
	ld.shared.f32 	%f193, [%r28+776];
	fma.rn.f32 	%f194, %f41, %f193, %f192;
	ld.shared.f32 	%f195, [%r28+904];
	fma.rn.f32 	%f196, %f44, %f195, %f194;
	ld.shared.f32 	%f197, [%r28+1032];
	fma.rn.f32 	%f198, %f47, %f197, %f196;
	ld.shared.f32 	%f199, [%r28+1160];
	fma.rn.f32 	%f200, %f50, %f199, %f198;
	ld.shared.f32 	%f201, [%r28+1288];
	fma.rn.f32 	%f202, %f53, %f201, %f200;
	ld.shared.f32 	%f203, [%r28+1416];
	fma.rn.f32 	%f204, %f56, %f203, %f202;
	ld.shared.f32 	%f205, [%r28+1544];
	fma.rn.f32 	%f206, %f59, %f205, %f204;
	ld.shared.f32 	%f207, [%r28+1672];
	fma.rn.f32 	%f208, %f62, %f207, %f206;
	ld.shared.f32 	%f209, [%r28+1800];
	fma.rn.f32 	%f210, %f65, %f209, %f208;
	ld.shared.f32 	%f211, [%r28+1928];
	fma.rn.f32 	%f212, %f68, %f211, %f210;
	ld.shared.f32 	%f213, [%r28+2056];
	fma.rn.f32 	%f214, %f71, %f213, %f212;
	ld.shared.f32 	%f215, [%r28+2184];
	fma.rn.f32 	%f216, %f74, %f215, %f214;
	ld.shared.f32 	%f217, [%r28+2312];
	fma.rn.f32 	%f218, %f77, %f217, %f216;
	ld.shared.f32 	%f219, [%r28+2440];
	fma.rn.f32 	%f220, %f80, %f219, %f218;
	ld.shared.f32 	%f221, [%r28+2568];
	fma.rn.f32 	%f222, %f83, %f221, %f220;
	ld.shared.f32 	%f223, [%r28+2696];
	fma.rn.f32 	%f224, %f86, %f223, %f222;
	ld.shared.f32 	%f225, [%r28+2824];
	fma.rn.f32 	%f226, %f89, %f225, %f224;
	ld.shared.f32 	%f227, [%r28+2952];
	fma.rn.f32 	%f228, %f92, %f227, %f226;
	ld.shared.f32 	%f229, [%r28+3080];
	fma.rn.f32 	%f230, %f95, %f229, %f228;
	ld.shared.f32 	%f231, [%r28+3208];
	fma.rn.f32 	%f232, %f98, %f231, %f230;
	ld.shared.f32 	%f233, [%r28+3336];
	fma.rn.f32 	%f234, %f101, %f233, %f232;
	ld.shared.f32 	%f235, [%r28+3464];
	fma.rn.f32 	%f236, %f104, %f235, %f234;
	ld.shared.f32 	%f237, [%r28+3592];
	fma.rn.f32 	%f238, %f107, %f237, %f236;
	ld.shared.f32 	%f239, [%r28+3720];
	fma.rn.f32 	%f240, %f110, %f239, %f238;
	ld.shared.f32 	%f241, [%r28+3848];
	fma.rn.f32 	%f242, %f113, %f241, %f240;
	ld.shared.f32 	%f243, [%r28+3976];
	fma.rn.f32 	%f312, %f116, %f243, %f242;
	ld.shared.f32 	%f244, [%r28+12];
	fma.rn.f32 	%f245, %f23, %f244, %f311;
	ld.shared.f32 	%f246, [%r28+140];
	fma.rn.f32 	%f247, %f26, %f246, %f245;
	ld.shared.f32 	%f248, [%r28+268];
	fma.rn.f32 	%f249, %f29, %f248, %f247;
	ld.shared.f32 	%f250, [%r28+396];
	fma.rn.f32 	%f251, %f32, %f250, %f249;
	ld.shared.f32 	%f252, [%r28+524];
	fma.rn.f32 	%f253, %f35, %f252, %f251;
	ld.shared.f32 	%f254, [%r28+652];
	fma.rn.f32 	%f255, %f38, %f254, %f253;
	ld.shared.f32 	%f256, [%r28+780];
	fma.rn.f32 	%f257, %f41, %f256, %f255;
	ld.shared.f32 	%f258, [%r28+908];
	fma.rn.f32 	%f259, %f44, %f258, %f257;
	ld.shared.f32 	%f260, [%r28+1036];
	fma.rn.f32 	%f261, %f47, %f260, %f259;
	ld.shared.f32 	%f262, [%r28+1164];
	fma.rn.f32 	%f263, %f50, %f262, %f261;
	ld.shared.f32 	%f264, [%r28+1292];
	fma.rn.f32 	%f265, %f53, %f264, %f263;
	ld.shared.f32 	%f266, [%r28+1420];
	fma.rn.f32 	%f267, %f56, %f266, %f265;
	ld.shared.f32 	%f268, [%r28+1548];
	fma.rn.f32 	%f269, %f59, %f268, %f267;
	ld.shared.f32 	%f270, [%r28+1676];
	fma.rn.f32 	%f271, %f62, %f270, %f269;
	ld.shared.f32 	%f272, [%r28+1804];
	fma.rn.f32 	%f273, %f65, %f272, %f271;
	ld.shared.f32 	%f274, [%r28+1932];
	fma.rn.f32 	%f275, %f68, %f274, %f273;
	ld.shared.f32 	%f276, [%r28+2060];
	fma.rn.f32 	%f277, %f71, %f276, %f275;
	ld.shared.f32 	%f278, [%r28+2188];
	fma.rn.f32 	%f279, %f74, %f278, %f277;
	ld.shared.f32 	%f280, [%r28+2316];
	fma.rn.f32 	%f281, %f77, %f280, %f279;
	ld.shared.f32 	%f282, [%r28+2444];
	fma.rn.f32 	%f283, %f80, %f282, %f281;
	ld.shared.f32 	%f284, [%r28+2572];
	fma.rn.f32 	%f285, %f83, %f284, %f283;
	ld.shared.f32 	%f286, [%r28+2700];
	fma.rn.f32 	%f287, %f86, %f286, %f285;
	ld.shared.f32 	%f288, [%r28+2828];
	fma.rn.f32 	%f289, %f89, %f288, %f287;
	ld.shared.f32 	%f290, [%r28+2956];
	fma.rn.f32 	%f291, %f92, %f290, %f289;
	ld.shared.f32 	%f292, [%r28+3084];
	fma.rn.f32 	%f293, %f95, %f292, %f291;
	ld.shared.f32 	%f294, [%r28+3212];
	fma.rn.f32 	%f295, %f98, %f294, %f293;
	ld.shared.f32 	%f296, [%r28+3340];
	fma.rn.f32 	%f297, %f101, %f296, %f295;
	ld.shared.f32 	%f298, [%r28+3468];
	fma.rn.f32 	%f299, %f104, %f298, %f297;
	ld.shared.f32 	%f300, [%r28+3596];
	fma.rn.f32 	%f301, %f107, %f300, %f299;
	ld.shared.f32 	%f302, [%r28+3724];
	fma.rn.f32 	%f303, %f110, %f302, %f301;
	ld.shared.f32 	%f304, [%r28+3852];
	fma.rn.f32 	%f305, %f113, %f304, %f303;
	ld.shared.f32 	%f306, [%r28+3980];
	fma.rn.f32 	%f311, %f116, %f306, %f305;
	bar.sync 	0;
	add.s32 	%r40, %r40, 32;
	shl.b32 	%r30, %r13, 5;
	add.s32 	%r39, %r39, %r30;
	add.s32 	%r38, %r38, 32;
	setp.lt.s32 	%p2, %r40, %r14;
	@%p2 bra 	$L__BB3_2;
$L__BB3_3:
	ld.param.u64 	%rd37, [_Z13cuda_sgemm_v4ILj32ELj32ELj32ELj4EEvPfS0_S0_iii_param_2];
	mul.lo.s32 	%r31, %r13, %r3;
	cvt.u64.u32 	%rd16, %r31;
	add.s64 	%rd17, %rd16, %rd1;
	mov.u32 	%r32, %tid.x;
	shl.b32 	%r33, %r32, 2;
	mad.lo.s32 	%r34, %r13, %r1, %r33;
	cvta.to.global.u64 	%rd18, %rd37;
	cvt.u64.u32 	%rd19, %r34;
	add.s64 	%rd20, %rd17, %rd19;
	shl.b64 	%rd21, %rd20, 2;
	add.s64 	%rd22, %rd18, %rd21;
	st.global.f32 	[%rd22], %f314;
	add.s32 	%r35, %r34, 1;
	cvt.u64.u32 	%rd23, %r35;
	add.s64 	%rd24, %rd17, %rd23;
	shl.b64 	%rd25, %rd24, 2;
	add.s64 	%rd26, %rd18, %rd25;
	st.global.f32 	[%rd26], %f313;
	add.s32 	%r36, %r34, 2;
	cvt.u64.u32 	%rd27, %r36;
	add.s64 	%rd28, %rd17, %rd27;
	shl.b64 	%rd29, %rd28, 2;
	add.s64 	%rd30, %rd18, %rd29;
	st.global.f32 	[%rd30], %f312;
	add.s32 	%r37, %r34, 3;
	cvt.u64.u32 	%rd31, %r37;
	add.s64 	%rd32, %rd17, %rd31;
	shl.b64 	%rd33, %rd32, 2;
	add.s64 	%rd34, %rd18, %rd33;
	st.global.f32 	[%rd34], %f311;
	ret;

}
	// .globl	_Z14cuda_sgemm_v5_ILj32ELj32ELj32ELj4EEvPfS0_S0_iii
.visible .entry _Z14cuda_sgemm_v5_ILj32ELj32ELj32ELj4EEvPfS0_S0_iii(
	.param .u64 .ptr .align 1 _Z14cuda_sgemm_v5_ILj32ELj32ELj32ELj4EEvPfS0_S0_iii_param_0,
	.param .u64 .ptr .align 1 _Z14cuda_sgemm_v5_ILj32ELj32ELj32ELj4EEvPfS0_S0_iii_param_1,
	.param .u64 .ptr .align 1 _Z14cuda_sgemm_v5_ILj32ELj32ELj32ELj4EEvPfS0_S0_iii_param_2,
	.param .u32 _Z14cuda_sgemm_v5_ILj32ELj32ELj32ELj4EEvPfS0_S0_iii_param_3,
	.param .u32 _Z14cuda_sgemm_v5_ILj32ELj32ELj32ELj4EEvPfS0_S0_iii_param_4,
	.param .u32 _Z14cuda_sgemm_v5_ILj32ELj32ELj32ELj4EEvPfS0_S0_iii_param_5
)
{
	.reg .pred 	%p<4>;
	.reg .b32 	%r<56>;
	.reg .b32 	%f<99>;
	.reg .b64 	%rd<28>;
	// demoted variable
	.shared .align 4 .b8 _ZZ14cuda_sgemm_v5_ILj32ELj32ELj32ELj4EEvPfS0_S0_iiiE5tileA[4096];
	// demoted variable
	.shared .align 4 .b8 _ZZ14cuda_sgemm_v5_ILj32ELj32ELj32ELj4EEvPfS0_S0_iiiE5tileB[4096];
	ld.param.u64 	%rd5, [_Z14cuda_sgemm_v5_ILj32ELj32ELj32ELj4EEvPfS0_S0_iii_param_0];
	ld.param.u64 	%rd6, [_Z14cuda_sgemm_v5_ILj32ELj32ELj32ELj4EEvPfS0_S0_iii_param_1];
	ld.param.u32 	%r21, [_Z14cuda_sgemm_v5_ILj32ELj32ELj32ELj4EEvPfS0_S0_iii_param_4];
	ld.param.u32 	%r22, [_Z14cuda_sgemm_v5_ILj32ELj32ELj32ELj4EEvPfS0_S0_iii_param_5];
	mov.u32 	%r1, %tid.y;
	mov.u32 	%r2, %tid.x;
	mov.u32 	%r23, %ntid.x;
	mad.lo.s32 	%r3, %r1, %r23, %r2;
	shr.u32 	%r4, %r3, 3;
	mov.u32 	%r24, %ctaid.y;
	shl.b32 	%r5, %r24, 5;
	mul.lo.s32 	%r6, %r22, %r5;
	mov.u32 	%r25, %ctaid.x;
	shl.b32 	%r26, %r25, 5;
	cvt.u64.u32 	%rd1, %r26;
	setp.lt.s32 	%p1, %r22, 1;
	mov.f32 	%f95, 0f00000000;
	mov.f32 	%f96, %f95;
	mov.f32 	%f97, %f95;
	mov.f32 	%f98, %f95;
	@%p1 bra 	$L__BB4_5;
	shl.b32 	%r28, %r4, 7;
	mov.u32 	%r29, _ZZ14cuda_sgemm_v5_ILj32ELj32ELj32ELj4EEvPfS0_S0_iiiE5tileA;
	add.s32 	%r30, %r29, %r28;
	shl.b32 	%r31, %r3, 4;
	and.b32  	%r32, %r31, 112;
	add.s32 	%r7, %r30, %r32;
	shl.b32 	%r33, %r3, 2;
	and.b32  	%r8, %r33, 28;
	mad.lo.s32 	%r9, %r22, %r4, %r8;
	mov.u32 	%r34, _ZZ14cuda_sgemm_v5_ILj32ELj32ELj32ELj4EEvPfS0_S0_iiiE5tileB;
	add.s32 	%r35, %r34, %r28;
	add.s32 	%r10, %r35, %r32;
	cvt.u64.u32 	%rd2, %r6;
	cvta.to.global.u64 	%rd3, %rd5;
	cvta.to.global.u64 	%rd4, %rd6;
	mov.b32 	%r52, 0;
	mov.f32 	%f95, 0f00000000;
$L__BB4_2:
	shl.b32 	%r37, %r1, 8;
	add.s32 	%r39, %r37, %r29;
	add.s32 	%r54, %r39, 128;
	shl.b32 	%r40, %r2, 3;
	mov.u32 	%r41, _ZZ14cuda_sgemm_v5_ILj32ELj32ELj32ELj4EEvPfS0_S0_iiiE5tileB;
	add.s32 	%r42, %r40, %r41;
	add.s32 	%r53, %r42, 512;
	add.s32 	%r43, %r9, %r52;
	cvt.u64.u32 	%rd8, %r43;
	add.s64 	%rd9, %rd8, %rd2;
	shl.b64 	%rd10, %rd9, 2;
	add.s64 	%rd11, %rd3, %rd10;
	ld.global.v4.f32 	{%f19, %f20, %f21, %f22}, [%rd11];
	st.shared.v4.f32 	[%r7], {%f19, %f20, %f21, %f22};
	add.s32 	%r44, %r52, %r4;
	mad.lo.s32 	%r45, %r44, %r21, %r8;
	cvt.u64.u32 	%rd12, %r45;
	add.s64 	%rd13, %rd12, %rd1;
	shl.b64 	%rd14, %rd13, 2;
	add.s64 	%rd15, %rd4, %rd14;
	ld.global.v4.f32 	{%f23, %f24, %f25, %f26}, [%rd15];
	st.shared.v4.f32 	[%r10], {%f23, %f24, %f25, %f26};
	bar.sync 	0;
	mov.b32 	%r55, 128;
$L__BB4_3:
	ld.shared.f32 	%f27, [%r54+-128];
	ld.shared.f32 	%f28, [%r54];
	ld.shared.f32 	%f29, [%r53+-512];
	ld.shared.f32 	%f30, [%r53+-508];
	fma.rn.f32 	%f31, %f27, %f29, %f95;
	fma.rn.f32 	%f32, %f27, %f30, %f96;
	fma.rn.f32 	%f33, %f28, %f29, %f97;
	fma.rn.f32 	%f34, %f28, %f30, %f98;
	ld.shared.f32 	%f35, [%r54+-124];
	ld.shared.f32 	%f36, [%r54+4];
	ld.shared.f32 	%f37, [%r53+-384];
	ld.shared.f32 	%f38, [%r53+-380];
	fma.rn.f32 	%f39, %f35, %f37, %f31;
	fma.rn.f32 	%f40, %f35, %f38, %f32;
	fma.rn.f32 	%f41, %f36, %f37, %f33;
	fma.rn.f32 	%f42, %f36, %f38, %f34;
	ld.shared.f32 	%f43, [%r54+-120];
	ld.shared.f32 	%f44, [%r54+8];
	ld.shared.f32 	%f45, [%r53+-256];
	ld.shared.f32 	%f46, [%r53+-252];
	fma.rn.f32 	%f47, %f43, %f45, %f39;
	fma.rn.f32 	%f48, %f43, %f46, %f40;
	fma.rn.f32 	%f49, %f44, %f45, %f41;
	fma.rn.f32 	%f50, %f44, %f46, %f42;
	ld.shared.f32 	%f51, [%r54+-116];
	ld.shared.f32 	%f52, [%r54+12];
	ld.shared.f32 	%f53, [%r53+-128];
	ld.shared.f32 	%f54, [%r53+-124];
	fma.rn.f32 	%f55, %f51, %f53, %f47;
	fma.rn.f32 	%f56, %f51, %f54, %f48;
	fma.rn.f32 	%f57, %f52, %f53, %f49;
	fma.rn.f32 	%f58, %f52, %f54, %f50;
	ld.shared.f32 	%f59, [%r54+-112];
	ld.shared.f32 	%f60, [%r54+16];
	ld.shared.f32 	%f61, [%r53];
	ld.shared.f32 	%f62, [%r53+4];
	fma.rn.f32 	%f63, %f59, %f61, %f55;
	fma.rn.f32 	%f64, %f59, %f62, %f56;
	fma.rn.f32 	%f65, %f60, %f61, %f57;
	fma.rn.f32 	%f66, %f60, %f62, %f58;
	ld.shared.f32 	%f67, [%r54+-108];
	ld.shared.f32 	%f68, [%r54+20];
	ld.shared.f32 	%f69, [%r53+128];
	ld.shared.f32 	%f70, [%r53+132];
	fma.rn.f32 	%f71, %f67, %f69, %f63;
	fma.rn.f32 	%f72, %f67, %f70, %f64;
	fma.rn.f32 	%f73, %f68, %f69, %f65;
	fma.rn.f32 	%f74, %f68, %f70, %f66;
	ld.shared.f32 	%f75, [%r54+-104];
	ld.shared.f32 	%f76, [%r54+24];
	ld.shared.f32 	%f77, [%r53+256];
	ld.shared.f32 	%f78, [%r53+260];
	fma.rn.f32 	%f79, %f75, %f77, %f71;
	fma.rn.f32 	%f80, %f75, %f78, %f72;
	fma.rn.f32 	%f81, %f76, %f77, %f73;
	fma.rn.f32 	%f82, %f76, %f78, %f74;
	ld.shared.f32 	%f83, [%r54+-100];
	ld.shared.f32 	%f84, [%r54+28];
	ld.shared.f32 	%f85, [%r53+384];
	ld.shared.f32 	%f86, [%r53+388];
	fma.rn.f32 	%f95, %f83, %f85, %f79;
	fma.rn.f32 	%f96, %f83, %f86, %f80;
	fma.rn.f32 	%f97, %f84, %f85, %f81;
	fma.rn.f32 	%f98, %f84, %f86, %f82;
	add.s32 	%r55, %r55, 32;
	add.s32 	%r54, %r54, 32;
	add.s32 	%r53, %r53, 1024;
	setp.ne.s32 	%p2, %r55, 256;
	@%p2 bra 	$L__BB4_3;
	bar.sync 	0;
	add.s32 	%r52, %r52, 32;
	setp.lt.s32 	%p3, %r52, %r22;
	@%p3 bra 	$L__BB4_2;
$L__BB4_5:
	ld.param.u64 	%rd27, [_Z14cuda_sgemm_v5_ILj32ELj32ELj32ELj4EEvPfS0_S0_iii_param_2];
	mul.lo.s32 	%r46, %r21, %r5;
	cvt.u64.u32 	%rd16, %r46;
	add.s64 	%rd17, %rd16, %rd1;
	cvta.to.global.u64 	%rd18, %rd27;
	shl.b32 	%r47, %r2, 1;
	mul.lo.s32 	%r48, %r1, %r21;
	shl.b32 	%r49, %r48, 1;
	add.s32 	%r50, %r49, %r47;
	cvt.s64.s32 	%rd19, %r50;
	add.s64 	%rd20, %rd17, %rd19;
	shl.b64 	%rd21, %rd20, 2;
	add.s64 	%rd22, %rd18, %rd21;
	st.global.f32 	[%rd22], %f95;
	st.global.f32 	[%rd22+4], %f96;
	add.s32 	%r51, %r50, %r21;
	cvt.s64.s32 	%rd23, %r51;
	add.s64 	%rd24, %rd17, %rd23;
	shl.b64 	%rd25, %rd24, 2;
	add.s64 	%rd26, %rd18, %rd25;
	st.global.f32 	[%rd26], %f97;
	st.global.f32 	[%rd26+4], %f98;
	ret;

}
	// .globl	_Z14cuda_sgemm_v6_ILj64ELj64ELj64ELj4ELj4ELj4EEvPfS0_S0_iii
.visible .entry _Z14cuda_sgemm_v6_ILj64ELj64ELj64ELj4ELj4ELj4EEvPfS0_S0_iii(
	.param .u64 .ptr .align 1 _Z14cuda_sgemm_v6_ILj64ELj64ELj64ELj4ELj4ELj4EEvPfS0_S0_iii_param_0,
	.param .u64 .ptr .align 1 _Z14cuda_sgemm_v6_ILj64ELj64ELj64ELj4ELj4ELj4EEvPfS0_S0_iii_param_1,
	.param .u64 .ptr .align 1 _Z14cuda_sgemm_v6_ILj64ELj64ELj64ELj4ELj4ELj4EEvPfS0_S0_iii_param_2,
	.param .u32 _Z14cuda_sgemm_v6_ILj64ELj64ELj64ELj4ELj4ELj4EEvPfS0_S0_iii_param_3,
	.param .u32 _Z14cuda_sgemm_v6_ILj64ELj64ELj64ELj4ELj4ELj4EEvPfS0_S0_iii_param_4,
	.param .u32 _Z14cuda_sgemm_v6_ILj64ELj64ELj64ELj4ELj4ELj4EEvPfS0_S0_iii_param_5
)
{
	.local .align 16 .b8 	__local_depot5[64];
	.reg .b64 	%SP;
	.reg .b64 	%SPL;
	.reg .pred 	%p<4>;
	.reg .b32 	%r<68>;
	.reg .b32 	%f<662>;
	.reg .b64 	%rd<98>;
	// demoted variable
	.shared .align 4 .b8 _ZZ14cuda_sgemm_v6_ILj64ELj64ELj64ELj4ELj4ELj4EEvPfS0_S0_iiiE5tileA[16384];
	// demoted variable
	.shared .align 4 .b8 _ZZ14cuda_sgemm_v6_ILj64ELj64ELj64ELj4ELj4ELj4EEvPfS0_S0_iiiE5tileB[16384];
	mov.u64 	%SPL, __local_depot5;
	ld.param.u32 	%r6, [_Z14cuda_sgemm_v6_ILj64ELj64ELj64ELj4ELj4ELj4EEvPfS0_S0_iii_param_5];
	add.u64 	%rd1, %SPL, 0;
	mov.f32 	%f646, 0f00000000;
	st.local.v4.f32 	[%rd1], {%f646, %f646, %f646, %f646};
	st.local.v4.f32 	[%rd1+16], {%f646, %f646, %f646, %f646};
	st.local.v4.f32 	[%rd1+32], {%f646, %f646, %f646, %f646};
	st.local.v4.f32 	[%rd1+48], {%f646, %f646, %f646, %f646};
	setp.lt.s32 	%p1, %r6, 1;
	mov.f32 	%f647, %f646;
	mov.f32 	%f648, %f646;
	mov.f32 	%f649, %f646;
	mov.f32 	%f650, %f646;
	mov.f32 	%f651, %f646;
	mov.f32 	%f652, %f646;
	mov.f32 	%f653, %f646;
	mov.f32 	%f654, %f646;
	mov.f32 	%f655, %f646;
	mov.f32 	%f656, %f646;
	mov.f32 	%f657, %f646;
	mov.f32 	%f658, %f646;
	mov.f32 	%f659, %f646;
	mov.f32 	%f660, %f646;
	mov.f32 	%f661, %f646;
	@%p1 bra 	$L__BB5_6;
	mov.b32 	%r66, 0;
	mov.u32 	%r9, %tid.x;
	shl.b32 	%r10, %r9, 2;
	mov.u32 	%r12, %tid.y;
	shl.b32 	%r13, %r12, 2;
	mov.u32 	%r15, %ctaid.y;
$L__BB5_2:
	ld.param.u32 	%r64, [_Z14cuda_sgemm_v6_ILj64ELj64ELj64ELj4ELj4ELj4EEvPfS0_S0_iii_param_5];
	ld.param.u32 	%r62, [_Z14cuda_sgemm_v6_ILj64ELj64ELj64ELj4ELj4ELj4EEvPfS0_S0_iii_param_4];
	ld.param.u64 	%rd95, [_Z14cuda_sgemm_v6_ILj64ELj64ELj64ELj4ELj4ELj4EEvPfS0_S0_iii_param_1];
	ld.param.u64 	%rd94, [_Z14cuda_sgemm_v6_ILj64ELj64ELj64ELj4ELj4ELj4EEvPfS0_S0_iii_param_0];
	add.s32 	%r11, %r66, %r10;
	mad.lo.s32 	%r14, %r13, %r64, %r11;
	cvt.u64.u32 	%rd9, %r14;
	mul.lo.s32 	%r16, %r15, %r64;
	shl.b32 	%r17, %r16, 6;
	cvt.u64.u32 	%rd10, %r17;
	add.s64 	%rd11, %rd9, %rd10;
	cvta.to.global.u64 	%rd12, %rd94;
	shl.b64 	%rd13, %rd11, 2;
	add.s64 	%rd14, %rd12, %rd13;
	ld.global.v4.f32 	{%f290, %f291, %f292, %f293}, [%rd14];
	shl.b32 	%r18, %r9, 4;
	mov.u32 	%r19, _ZZ14cuda_sgemm_v6_ILj64ELj64ELj64ELj4ELj4ELj4EEvPfS0_S0_iiiE5tileA;
	add.s32 	%r20, %r19, %r18;
	shl.b32 	%r21, %r12, 10;
	add.s32 	%r22, %r20, %r21;
	st.shared.v4.f32 	[%r22], {%f290, %f291, %f292, %f293};
	add.s32 	%r23, %r13, %r66;
	mad.lo.s32 	%r24, %r23, %r62, %r10;
	cvt.u64.u32 	%rd15, %r24;
	mov.u32 	%r25, %ctaid.x;
	shl.b32 	%r26, %r25, 6;
	cvt.u64.u32 	%rd16, %r26;
	add.s64 	%rd17, %rd15, %rd16;
	cvta.to.global.u64 	%rd18, %rd95;
	shl.b64 	%rd19, %rd17, 2;
	add.s64 	%rd20, %rd18, %rd19;
	ld.global.v4.f32 	{%f294, %f295, %f296, %f297}, [%rd20];
	mov.u32 	%r27, _ZZ14cuda_sgemm_v6_ILj64ELj64ELj64ELj4ELj4ELj4EEvPfS0_S0_iiiE5tileB;
	add.s32 	%r28, %r27, %r18;
	add.s32 	%r29, %r28, %r21;
	st.shared.v4.f32 	[%r29], {%f294, %f295, %f296, %f297};
	add.s32 	%r30, %r14, %r64;
	cvt.u64.u32 	%rd21, %r30;
	add.s64 	%rd22, %rd21, %rd10;
	shl.b64 	%rd23, %rd22, 2;
	add.s64 	%rd24, %rd12, %rd23;
	ld.global.v4.f32 	{%f298, %f299, %f300, %f301}, [%rd24];
	st.shared.v4.f32 	[%r22+256], {%f298, %f299, %f300, %f301};
	add.s32 	%r31, %r24, %r62;
	cvt.u64.u32 	%rd25, %r31;
	add.s64 	%rd26, %rd25, %rd16;
	shl.b64 	%rd27, %rd26, 2;
	add.s64 	%rd28, %rd18, %rd27;
	ld.global.v4.f32 	{%f302, %f303, %f304, %f305}, [%rd28];
	st.shared.v4.f32 	[%r29+256], {%f302, %f303, %f304, %f305};
	add.s32 	%r32, %r30, %r64;
	cvt.u64.u32 	%rd29, %r32;
	add.s64 	%rd30, %rd29, %rd10;
	shl.b64 	%rd31, %rd30, 2;
	add.s64 	%rd32, %rd12, %rd31;
	ld.global.v4.f32 	{%f306, %f307, %f308, %f309}, [%rd32];
	st.shared.v4.f32 	[%r22+512], {%f306, %f307, %f308, %f309};
	add.s32 	%r33, %r31, %r62;
	cvt.u64.u32 	%rd33, %r33;
	add.s64 	%rd34, %rd33, %rd16;
	shl.b64 	%rd35, %rd34, 2;
	add.s64 	%rd36, %rd18, %rd35;
	ld.global.v4.f32 	{%f310, %f311, %f312, %f313}, [%rd36];
	st.shared.v4.f32 	[%r29+512], {%f310, %f311, %f312, %f313};
	add.s32 	%r34, %r32, %r64;
	cvt.u64.u32 	%rd37, %r34;
	add.s64 	%rd38, %rd37, %rd10;
	shl.b64 	%rd39, %rd38, 2;
	add.s64 	%rd40, %rd12, %rd39;
	ld.global.v4.f32 	{%f314, %f315, %f316, %f317}, [%rd40];
	st.shared.v4.f32 	[%r22+768], {%f314, %f315, %f316, %f317};
	add.s32 	%r35, %r33, %r62;
	cvt.u64.u32 	%rd41, %r35;
	add.s64 	%rd42, %rd41, %rd16;
	shl.b64 	%rd43, %rd42, 2;
	add.s64 	%rd44, %rd18, %rd43;
	ld.global.v4.f32 	{%f318, %f319, %f320, %f321}, [%rd44];
	st.shared.v4.f32 	[%r29+768], {%f318, %f319, %f320, %f321};
	bar.sync 	0;
	ld.shared.f32 	%f1, [%r28];
	ld.shared.f32 	%f2, [%r28+256];
	ld.shared.f32 	%f3, [%r28+512];
	ld.shared.f32 	%f4, [%r28+768];
	ld.shared.f32 	%f5, [%r28+1024];
	ld.shared.f32 	%f6, [%r28+1280];
	ld.shared.f32 	%f7, [%r28+1536];
	ld.shared.f32 	%f8, [%r28+1792];
	ld.shared.f32 	%f9, [%r28+2048];
	ld.shared.f32 	%f10, [%r28+2304];
	ld.shared.f32 	%f11, [%r28+2560];
	ld.shared.f32 	%f12, [%r28+2816];
	ld.shared.f32 	%f13, [%r28+3072];
	ld.shared.f32 	%f14, [%r28+3328];
	ld.shared.f32 	%f15, [%r28+3584];
	ld.shared.f32 	%f16, [%r28+3840];
	ld.shared.f32 	%f17, [%r28+4096];
	ld.shared.f32 	%f18, [%r28+4352];
	ld.shared.f32 	%f19, [%r28+4608];
	ld.shared.f32 	%f20, [%r28+4864];
	ld.shared.f32 	%f21, [%r28+5120];
	ld.shared.f32 	%f22, [%r28+5376];
	ld.shared.f32 	%f23, [%r28+5632];
	ld.shared.f32 	%f24, [%r28+5888];
	ld.shared.f32 	%f25, [%r28+6144];
	ld.shared.f32 	%f26, [%r28+6400];
	ld.shared.f32 	%f27, [%r28+6656];
	ld.shared.f32 	%f28, [%r28+6912];
	ld.shared.f32 	%f29, [%r28+7168];
	ld.shared.f32 	%f30, [%r28+7424];
	ld.shared.f32 	%f31, [%r28+7680];
	ld.shared.f32 	%f32, [%r28+7936];
	ld.shared.f32 	%f33, [%r28+8192];
	ld.shared.f32 	%f34, [%r28+8448];
	ld.shared.f32 	%f35, [%r28+8704];
	ld.shared.f32 	%f36, [%r28+8960];
	ld.shared.f32 	%f37, [%r28+9216];
	ld.shared.f32 	%f38, [%r28+9472];
	ld.shared.f32 	%f39, [%r28+9728];
	ld.shared.f32 	%f40, [%r28+9984];
	ld.shared.f32 	%f41, [%r28+10240];
	ld.shared.f32 	%f42, [%r28+10496];
	ld.shared.f32 	%f43, [%r28+10752];
	ld.shared.f32 	%f44, [%r28+11008];
	ld.shared.f32 	%f45, [%r28+11264];
	ld.shared.f32 	%f46, [%r28+11520];
	ld.shared.f32 	%f47, [%r28+11776];
	ld.shared.f32 	%f48, [%r28+12032];
	ld.shared.f32 	%f49, [%r28+12288];
	ld.shared.f32 	%f50, [%r28+12544];
	ld.shared.f32 	%f51, [%r28+12800];
	ld.shared.f32 	%f52, [%r28+13056];
	ld.shared.f32 	%f53, [%r28+13312];
	ld.shared.f32 	%f54, [%r28+13568];
	ld.shared.f32 	%f55, [%r28+13824];
	ld.shared.f32 	%f56, [%r28+14080];
	ld.shared.f32 	%f57, [%r28+14336];
	ld.shared.f32 	%f58, [%r28+14592];
	ld.shared.f32 	%f59, [%r28+14848];
	ld.shared.f32 	%f60, [%r28+15104];
	ld.shared.f32 	%f61, [%r28+15360];
	ld.shared.f32 	%f62, [%r28+15616];
	ld.shared.f32 	%f63, [%r28+15872];
	ld.shared.f32 	%f64, [%r28+16128];
	ld.shared.f32 	%f65, [%r28+4];
	ld.shared.f32 	%f66, [%r28+260];
	ld.shared.f32 	%f67, [%r28+516];
	ld.shared.f32 	%f68, [%r28+772];
	ld.shared.f32 	%f69, [%r28+1028];
	ld.shared.f32 	%f70, [%r28+1284];
	ld.shared.f32 	%f71, [%r28+1540];
	ld.shared.f32 	%f72, [%r28+1796];
	ld.shared.f32 	%f73, [%r28+2052];
	ld.shared.f32 	%f74, [%r28+2308];
	ld.shared.f32 	%f75, [%r28+2564];
	ld.shared.f32 	%f76, [%r28+2820];
	ld.shared.f32 	%f77, [%r28+3076];
	ld.shared.f32 	%f78, [%r28+3332];
	ld.shared.f32 	%f79, [%r28+3588];
	ld.shared.f32 	%f80, [%r28+3844];
	ld.shared.f32 	%f81, [%r28+4100];
	ld.shared.f32 	%f82, [%r28+4356];
	ld.shared.f32 	%f83, [%r28+4612];
	ld.shared.f32 	%f84, [%r28+4868];
	ld.shared.f32 	%f85, [%r28+5124];
	ld.shared.f32 	%f86, [%r28+5380];
	ld.shared.f32 	%f87, [%r28+5636];
	ld.shared.f32 	%f88, [%r28+5892];
	ld.shared.f32 	%f89, [%r28+6148];
	ld.shared.f32 	%f90, [%r28+6404];
	ld.shared.f32 	%f91, [%r28+6660];
	ld.shared.f32 	%f92, [%r28+6916];
	ld.shared.f32 	%f93, [%r28+7172];
	ld.shared.f32 	%f94, [%r28+7428];
	ld.shared.f32 	%f95, [%r28+7684];
	ld.shared.f32 	%f96, [%r28+7940];
	ld.shared.f32 	%f97, [%r28+8196];
	ld.shared.f32 	%f98, [%r28+8452];
	ld.shared.f32 	%f99, [%r28+8708];
	ld.shared.f32 	%f100, [%r28+8964];
	ld.shared.f32 	%f101, [%r28+9220];
	ld.shared.f32 	%f102, [%r28+9476];
	ld.shared.f32 	%f103, [%r28+9732];
	ld.shared.f32 	%f104, [%r28+9988];
	ld.shared.f32 	%f105, [%r28+10244];
	ld.shared.f32 	%f106, [%r28+10500];
	ld.shared.f32 	%f107, [%r28+10756];
	ld.shared.f32 	%f108, [%r28+11012];
	ld.shared.f32 	%f109, [%r28+11268];
	ld.shared.f32 	%f110, [%r28+11524];
	ld.shared.f32 	%f111, [%r28+11780];
	ld.shared.f32 	%f112, [%r28+12036];
	ld.shared.f32 	%f113, [%r28+12292];
	ld.shared.f32 	%f114, [%r28+12548];
	ld.shared.f32 	%f115, [%r28+12804];
	ld.shared.f32 	%f116, [%r28+13060];
	ld.shared.f32 	%f117, [%r28+13316];
	ld.shared.f32 	%f118, [%r28+13572];
	ld.shared.f32 	%f119, [%r28+13828];
	ld.shared.f32 	%f120, [%r28+14084];
	ld.shared.f32 	%f121, [%r28+14340];
	ld.shared.f32 	%f122, [%r28+14596];
	ld.shared.f32 	%f123, [%r28+14852];
	ld.shared.f32 	%f124, [%r28+15108];
	ld.shared.f32 	%f125, [%r28+15364];
	ld.shared.f32 	%f126, [%r28+15620];
	ld.shared.f32 	%f127, [%r28+15876];
	ld.shared.f32 	%f128, [%r28+16132];
	ld.shared.f32 	%f129, [%r28+8];
	ld.shared.f32 	%f130, [%r28+264];
	ld.shared.f32 	%f131, [%r28+520];
	ld.shared.f32 	%f132, [%r28+776];
	ld.shared.f32 	%f133, [%r28+1032];
	ld.shared.f32 	%f134, [%r28+1288];
	ld.shared.f32 	%f135, [%r28+1544];
	ld.shared.f32 	%f136, [%r28+1800];
	ld.shared.f32 	%f137, [%r28+2056];
	ld.shared.f32 	%f138, [%r28+2312];
	ld.shared.f32 	%f139, [%r28+2568];
	ld.shared.f32 	%f140, [%r28+2824];
	ld.shared.f32 	%f141, [%r28+3080];
	ld.shared.f32 	%f142, [%r28+3336];
	ld.shared.f32 	%f143, [%r28+3592];
	ld.shared.f32 	%f144, [%r28+3848];
	ld.shared.f32 	%f145, [%r28+4104];
	ld.shared.f32 	%f146, [%r28+4360];
	ld.shared.f32 	%f147, [%r28+4616];
	ld.shared.f32 	%f148, [%r28+4872];
	ld.shared.f32 	%f149, [%r28+5128];
	ld.shared.f32 	%f150, [%r28+5384];
	ld.shared.f32 	%f151, [%r28+5640];
	ld.shared.f32 	%f152, [%r28+5896];
	ld.shared.f32 	%f153, [%r28+6152];
	ld.shared.f32 	%f154, [%r28+6408];
	ld.shared.f32 	%f155, [%r28+6664];
	ld.shared.f32 	%f156, [%r28+6920];
	ld.shared.f32 	%f157, [%r28+7176];
	ld.shared.f32 	%f158, [%r28+7432];
	ld.shared.f32 	%f159, [%r28+7688];
	ld.shared.f32 	%f160, [%r28+7944];
	ld.shared.f32 	%f161, [%r28+8200];
	ld.shared.f32 	%f162, [%r28+8456];
	ld.shared.f32 	%f163, [%r28+8712];
	ld.shared.f32 	%f164, [%r28+8968];
	ld.shared.f32 	%f165, [%r28+9224];
	ld.shared.f32 	%f166, [%r28+9480];
	ld.shared.f32 	%f167, [%r28+9736];
	ld.shared.f32 	%f168, [%r28+9992];
	ld.shared.f32 	%f169, [%r28+10248];
	ld.shared.f32 	%f170, [%r28+10504];
	ld.shared.f32 	%f171, [%r28+10760];
	ld.shared.f32 	%f172, [%r28+11016];
	ld.shared.f32 	%f173, [%r28+11272];
	ld.shared.f32 	%f174, [%r28+11528];
	ld.shared.f32 	%f175, [%r28+11784];
	ld.shared.f32 	%f176, [%r28+12040];
	ld.shared.f32 	%f177, [%r28+12296];
	ld.shared.f32 	%f178, [%r28+12552];
	ld.shared.f32 	%f179, [%r28+12808];
	ld.shared.f32 	%f180, [%r28+13064];
	ld.shared.f32 	%f181, [%r28+13320];
	ld.shared.f32 	%f182, [%r28+13576];
	ld.shared.f32 	%f183, [%r28+13832];
	ld.shared.f32 	%f184, [%r28+14088];
	ld.shared.f32 	%f185, [%r28+14344];
	ld.shared.f32 	%f186, [%r28+14600];
	ld.shared.f32 	%f187, [%r28+14856];
	ld.shared.f32 	%f188, [%r28+15112];
	ld.shared.f32 	%f189, [%r28+15368];
	ld.shared.f32 	%f190, [%r28+15624];
	ld.shared.f32 	%f191, [%r28+15880];
	ld.shared.f32 	%f192, [%r28+16136];
	ld.shared.f32 	%f193, [%r28+12];
	ld.shared.f32 	%f194, [%r28+268];
	ld.shared.f32 	%f195, [%r28+524];
	ld.shared.f32 	%f196, [%r28+780];
	ld.shared.f32 	%f197, [%r28+1036];
	ld.shared.f32 	%f198, [%r28+1292];
	ld.shared.f32 	%f199, [%r28+1548];
	ld.shared.f32 	%f200, [%r28+1804];
	ld.shared.f32 	%f201, [%r28+2060];
	ld.shared.f32 	%f202, [%r28+2316];
	ld.shared.f32 	%f203, [%r28+2572];
	ld.shared.f32 	%f204, [%r28+2828];
	ld.shared.f32 	%f205, [%r28+3084];
	ld.shared.f32 	%f206, [%r28+3340];
	ld.shared.f32 	%f207, [%r28+3596];
	ld.shared.f32 	%f208, [%r28+3852];
	ld.shared.f32 	%f209, [%r28+4108];
	ld.shared.f32 	%f210, [%r28+4364];
	ld.shared.f32 	%f211, [%r28+4620];
	ld.shared.f32 	%f212, [%r28+4876];
	ld.shared.f32 	%f213, [%r28+5132];
	ld.shared.f32 	%f214, [%r28+5388];
	ld.shared.f32 	%f215, [%r28+5644];
	ld.shared.f32 	%f216, [%r28+5900];
	ld.shared.f32 	%f217, [%r28+6156];
	ld.shared.f32 	%f218, [%r28+6412];
	ld.shared.f32 	%f219, [%r28+6668];
	ld.shared.f32 	%f220, [%r28+6924];
	ld.shared.f32 	%f221, [%r28+7180];
	ld.shared.f32 	%f222, [%r28+7436];
	ld.shared.f32 	%f223, [%r28+7692];
	ld.shared.f32 	%f224, [%r28+7948];
	ld.shared.f32 	%f225, [%r28+8204];
	ld.shared.f32 	%f226, [%r28+8460];
	ld.shared.f32 	%f227, [%r28+8716];
	ld.shared.f32 	%f228, [%r28+8972];
	ld.shared.f32 	%f229, [%r28+9228];
	ld.shared.f32 	%f230, [%r28+9484];
	ld.shared.f32 	%f231, [%r28+9740];
	ld.shared.f32 	%f232, [%r28+9996];
	ld.shared.f32 	%f233, [%r28+10252];
	ld.shared.f32 	%f234, [%r28+10508];
	ld.shared.f32 	%f235, [%r28+10764];
	ld.shared.f32 	%f236, [%r28+11020];
	ld.shared.f32 	%f237, [%r28+11276];
	ld.shared.f32 	%f238, [%r28+11532];
	ld.shared.f32 	%f239, [%r28+11788];
	ld.shared.f32 	%f240, [%r28+12044];
	ld.shared.f32 	%f241, [%r28+12300];
	ld.shared.f32 	%f242, [%r28+12556];
	ld.shared.f32 	%f243, [%r28+12812];
	ld.shared.f32 	%f244, [%r28+13068];
	ld.shared.f32 	%f245, [%r28+13324];
	ld.shared.f32 	%f246, [%r28+13580];
	ld.shared.f32 	%f247, [%r28+13836];
	ld.shared.f32 	%f248, [%r28+14092];
	ld.shared.f32 	%f249, [%r28+14348];
	ld.shared.f32 	%f250, [%r28+14604];
	ld.shared.f32 	%f251, [%r28+14860];
	ld.shared.f32 	%f252, [%r28+15116];
	ld.shared.f32 	%f253, [%r28+15372];
	ld.shared.f32 	%f254, [%r28+15628];
	ld.shared.f32 	%f255, [%r28+15884];
	ld.shared.f32 	%f256, [%r28+16140];
	mov.b64 	%rd97, 0;
	mov.b32 	%r67, 128;
$L__BB5_3:
	mov.u32 	%r36, %tid.y;
	shl.b32 	%r37, %r36, 10;
	mov.u32 	%r38, _ZZ14cuda_sgemm_v6_ILj64ELj64ELj64ELj4ELj4ELj4EEvPfS0_S0_iiiE5tileA;
	add.s32 	%r39, %r38, %r37;
	add.s32 	%r40, %r39, %r67;
	add.s64 	%rd45, %rd1, %rd97;
	ld.local.v4.f32 	{%f322, %f323, %f324, %f325}, [%rd45];
	ld.shared.f32 	%f326, [%r40+-128];
	fma.rn.f32 	%f327, %f326, %f1, %f322;
	ld.shared.f32 	%f328, [%r40+-124];
	fma.rn.f32 	%f329, %f328, %f2, %f327;
	ld.shared.f32 	%f330, [%r40+-120];
	fma.rn.f32 	%f331, %f330, %f3, %f329;
	ld.shared.f32 	%f332, [%r40+-116];
	fma.rn.f32 	%f333, %f332, %f4, %f331;
	ld.shared.f32 	%f334, [%r40+-112];
	fma.rn.f32 	%f335, %f334, %f5, %f333;
	ld.shared.f32 	%f336, [%r40+-108];
	fma.rn.f32 	%f337, %f336, %f6, %f335;
	ld.shared.f32 	%f338, [%r40+-104];
	fma.rn.f32 	%f339, %f338, %f7, %f337;
	ld.shared.f32 	%f340, [%r40+-100];
	fma.rn.f32 	%f341, %f340, %f8, %f339;
	ld.shared.f32 	%f342, [%r40+-96];
	fma.rn.f32 	%f343, %f342, %f9, %f341;
	ld.shared.f32 	%f344, [%r40+-92];
	fma.rn.f32 	%f345, %f344, %f10, %f343;
	ld.shared.f32 	%f346, [%r40+-88];
	fma.rn.f32 	%f347, %f346, %f11, %f345;
	ld.shared.f32 	%f348, [%r40+-84];
	fma.rn.f32 	%f349, %f348, %f12, %f347;
	ld.shared.f32 	%f350, [%r40+-80];
	fma.rn.f32 	%f351, %f350, %f13, %f349;
	ld.shared.f32 	%f352, [%r40+-76];
	fma.rn.f32 	%f353, %f352, %f14, %f351;
	ld.shared.f32 	%f354, [%r40+-72];
	fma.rn.f32 	%f355, %f354, %f15, %f353;
	ld.shared.f32 	%f356, [%r40+-68];
	fma.rn.f32 	%f357, %f356, %f16, %f355;
	ld.shared.f32 	%f358, [%r40+-64];
	fma.rn.f32 	%f359, %f358, %f17, %f357;
	ld.shared.f32 	%f360, [%r40+-60];
	fma.rn.f32 	%f361, %f360, %f18, %f359;
	ld.shared.f32 	%f362, [%r40+-56];
	fma.rn.f32 	%f363, %f362, %f19, %f361;
	ld.shared.f32 	%f364, [%r40+-52];
	fma.rn.f32 	%f365, %f364, %f20, %f363;
	ld.shared.f32 	%f366, [%r40+-48];
	fma.rn.f32 	%f367, %f366, %f21, %f365;
	ld.shared.f32 	%f368, [%r40+-44];
	fma.rn.f32 	%f369, %f368, %f22, %f367;
	ld.shared.f32 	%f370, [%r40+-40];
	fma.rn.f32 	%f371, %f370, %f23, %f369;
	ld.shared.f32 	%f372, [%r40+-36];
	fma.rn.f32 	%f373, %f372, %f24, %f371;
	ld.shared.f32 	%f374, [%r40+-32];
	fma.rn.f32 	%f375, %f374, %f25, %f373;
	ld.shared.f32 	%f376, [%r40+-28];
	fma.rn.f32 	%f377, %f376, %f26, %f375;
	ld.shared.f32 	%f378, [%r40+-24];
	fma.rn.f32 	%f379, %f378, %f27, %f377;
	ld.shared.f32 	%f380, [%r40+-20];
	fma.rn.f32 	%f381, %f380, %f28, %f379;
	ld.shared.f32 	%f382, [%r40+-16];
	fma.rn.f32 	%f383, %f382, %f29, %f381;
	ld.shared.f32 	%f384, [%r40+-12];
	fma.rn.f32 	%f385, %f384, %f30, %f383;
	ld.shared.f32 	%f386, [%r40+-8];
	fma.rn.f32 	%f387, %f386, %f31, %f385;
	ld.shared.f32 	%f388, [%r40+-4];
	fma.rn.f32 	%f389, %f388, %f32, %f387;
	ld.shared.f32 	%f390, [%r40];
	fma.rn.f32 	%f391, %f390, %f33, %f389;
	ld.shared.f32 	%f392, [%r40+4];
	fma.rn.f32 	%f393, %f392, %f34, %f391;
	ld.shared.f32 	%f394, [%r40+8];
	fma.rn.f32 	%f395, %f394, %f35, %f393;
	ld.shared.f32 	%f396, [%r40+12];
	fma.rn.f32 	%f397, %f396, %f36, %f395;
	ld.shared.f32 	%f398, [%r40+16];
	fma.rn.f32 	%f399, %f398, %f37, %f397;
	ld.shared.f32 	%f400, [%r40+20];
	fma.rn.f32 	%f401, %f400, %f38, %f399;
	ld.shared.f32 	%f402, [%r40+24];
	fma.rn.f32 	%f403, %f402, %f39, %f401;
	ld.shared.f32 	%f404, [%r40+28];
	fma.rn.f32 	%f405, %f404, %f40, %f403;
	ld.shared.f32 	%f406, [%r40+32];
	fma.rn.f32 	%f407, %f406, %f41, %f405;
	ld.shared.f32 	%f408, [%r40+36];
	fma.rn.f32 	%f409, %f408, %f42, %f407;
	ld.shared.f32 	%f410, [%r40+40];
	fma.rn.f32 	%f411, %f410, %f43, %f409;
	ld.shared.f32 	%f412, [%r40+44];
	fma.rn.f32 	%f413, %f412, %f44, %f411;
	ld.shared.f32 	%f414, [%r40+48];
	fma.rn.f32 	%f415, %f414, %f45, %f413;
	ld.shared.f32 	%f416, [%r40+52];
	fma.rn.f32 	%f417, %f416, %f46, %f415;
	ld.shared.f32 	%f418, [%r40+56];
	fma.rn.f32 	%f419, %f418, %f47, %f417;
	ld.shared.f32 	%f420, [%r40+60];
	fma.rn.f32 	%f421, %f420, %f48, %f419;
	ld.shared.f32 	%f422, [%r40+64];
	fma.rn.f32 	%f423, %f422, %f49, %f421;
	ld.shared.f32 	%f424, [%r40+68];
	fma.rn.f32 	%f425, %f424, %f50, %f423;
	ld.shared.f32 	%f426, [%r40+72];
	fma.rn.f32 	%f427, %f426, %f51, %f425;
	ld.shared.f32 	%f428, [%r40+76];
	fma.rn.f32 	%f429, %f428, %f52, %f427;
	ld.shared.f32 	%f430, [%r40+80];
	fma.rn.f32 	%f431, %f430, %f53, %f429;
	ld.shared.f32 	%f432, [%r40+84];
	fma.rn.f32 	%f433, %f432, %f54, %f431;
	ld.shared.f32 	%f434, [%r40+88];
	fma.rn.f32 	%f435, %f434, %f55, %f433;
	ld.shared.f32 	%f436, [%r40+92];
	fma.rn.f32 	%f437, %f436, %f56, %f435;
	ld.shared.f32 	%f438, [%r40+96];
	fma.rn.f32 	%f439, %f438, %f57, %f437;
	ld.shared.f32 	%f440, [%r40+100];
	fma.rn.f32 	%f441, %f440, %f58, %f439;
	ld.shared.f32 	%f442, [%r40+104];
	fma.rn.f32 	%f443, %f442, %f59, %f441;
	ld.shared.f32 	%f444, [%r40+108];
	fma.rn.f32 	%f445, %f444, %f60, %f443;
	ld.shared.f32 	%f446, [%r40+112];
	fma.rn.f32 	%f447, %f446, %f61, %f445;
	ld.shared.f32 	%f448, [%r40+116];
	fma.rn.f32 	%f449, %f448, %f62, %f447;
	ld.shared.f32 	%f450, [%r40+120];
	fma.rn.f32 	%f451, %f450, %f63, %f449;
	ld.shared.f32 	%f452, [%r40+124];
	fma.rn.f32 	%f453, %f452, %f64, %f451;
	fma.rn.f32 	%f454, %f326, %f65, %f323;
	fma.rn.f32 	%f455, %f328, %f66, %f454;
	fma.rn.f32 	%f456, %f330, %f67, %f455;
	fma.rn.f32 	%f457, %f332, %f68, %f456;
	fma.rn.f32 	%f458, %f334, %f69, %f457;
	fma.rn.f32 	%f459, %f336, %f70, %f458;
	fma.rn.f32 	%f460, %f338, %f71, %f459;
	fma.rn.f32 	%f461, %f340, %f72, %f460;
	fma.rn.f32 	%f462, %f342, %f73, %f461;
	fma.rn.f32 	%f463, %f344, %f74, %f462;
	fma.rn.f32 	%f464, %f346, %f75, %f463;
	fma.rn.f32 	%f465, %f348, %f76, %f464;
	fma.rn.f32 	%f466, %f350, %f77, %f465;
	fma.rn.f32 	%f467, %f352, %f78, %f466;
	fma.rn.f32 	%f468, %f354, %f79, %f467;
	fma.rn.f32 	%f469, %f356, %f80, %f468;
	fma.rn.f32 	%f470, %f358, %f81, %f469;
	fma.rn.f32 	%f471, %f360, %f82, %f470;
	fma.rn.f32 	%f472, %f362, %f83, %f471;
	fma.rn.f32 	%f473, %f364, %f84, %f472;
	fma.rn.f32 	%f474, %f366, %f85, %f473;
	fma.rn.f32 	%f475, %f368, %f86, %f474;
	fma.rn.f32 	%f476, %f370, %f87, %f475;
	fma.rn.f32 	%f477, %f372, %f88, %f476;
	fma.rn.f32 	%f478, %f374, %f89, %f477;
	fma.rn.f32 	%f479, %f376, %f90, %f478;
	fma.rn.f32 	%f480, %f378, %f91, %f479;
	fma.rn.f32 	%f481, %f380, %f92, %f480;
	fma.rn.f32 	%f482, %f382, %f93, %f481;
	fma.rn.f32 	%f483, %f384, %f94, %f482;
	fma.rn.f32 	%f484, %f386, %f95, %f483;
	fma.rn.f32 	%f485, %f388, %f96, %f484;
	fma.rn.f32 	%f486, %f390, %f97, %f485;
	fma.rn.f32 	%f487, %f392, %f98, %f486;
	fma.rn.f32 	%f488, %f394, %f99, %f487;
	fma.rn.f32 	%f489, %f396, %f100, %f488;
	fma.rn.f32 	%f490, %f398, %f101, %f489;
	fma.rn.f32 	%f491, %f400, %f102, %f490;
	fma.rn.f32 	%f492, %f402, %f103, %f491;
	fma.rn.f32 	%f493, %f404, %f104, %f492;
	fma.rn.f32 	%f494, %f406, %f105, %f493;
	fma.rn.f32 	%f495, %f408, %f106, %f494;
	fma.rn.f32 	%f496, %f410, %f107, %f495;
	fma.rn.f32 	%f497, %f412, %f108, %f496;
	fma.rn.f32 	%f498, %f414, %f109, %f497;
	fma.rn.f32 	%f499, %f416, %f110, %f498;
	fma.rn.f32 	%f500, %f418, %f111, %f499;
	fma.rn.f32 	%f501, %f420, %f112, %f500;
	fma.rn.f32 	%f502, %f422, %f113, %f501;
	fma.rn.f32 	%f503, %f424, %f114, %f502;
	fma.rn.f32 	%f504, %f426, %f115, %f503;
	fma.rn.f32 	%f505, %f428, %f116, %f504;
	fma.rn.f32 	%f506, %f430, %f117, %f505;
	fma.rn.f32 	%f507, %f432, %f118, %f506;
	fma.rn.f32 	%f508, %f434, %f119, %f507;
	fma.rn.f32 	%f509, %f436, %f120, %f508;
	fma.rn.f32 	%f510, %f438, %f121, %f509;
	fma.rn.f32 	%f511, %f440, %f122, %f510;
	fma.rn.f32 	%f512, %f442, %f123, %f511;
	fma.rn.f32 	%f513, %f444, %f124, %f512;
	fma.rn.f32 	%f514, %f446, %f125, %f513;
	fma.rn.f32 	%f515, %f448, %f126, %f514;
	fma.rn.f32 	%f516, %f450, %f127, %f515;
	fma.rn.f32 	%f517, %f452, %f128, %f516;
	fma.rn.f32 	%f518, %f326, %f129, %f324;
	fma.rn.f32 	%f519, %f328, %f130, %f518;
	fma.rn.f32 	%f520, %f330, %f131, %f519;
	fma.rn.f32 	%f521, %f332, %f132, %f520;
	fma.rn.f32 	%f522, %f334, %f133, %f521;
	fma.rn.f32 	%f523, %f336, %f134, %f522;
	fma.rn.f32 	%f524, %f338, %f135, %f523;
	fma.rn.f32 	%f525, %f340, %f136, %f524;
	fma.rn.f32 	%f526, %f342, %f137, %f525;
	fma.rn.f32 	%f527, %f344, %f138, %f526;
	fma.rn.f32 	%f528, %f346, %f139, %f527;
	fma.rn.f32 	%f529, %f348, %f140, %f528;
	fma.rn.f32 	%f530, %f350, %f141, %f529;
	fma.rn.f32 	%f531, %f352, %f142, %f530;
	fma.rn.f32 	%f532, %f354, %f143, %f531;
	fma.rn.f32 	%f533, %f356, %f144, %f532;
	fma.rn.f32 	%f534, %f358, %f145, %f533;
	fma.rn.f32 	%f535, %f360, %f146, %f534;
	fma.rn.f32 	%f536, %f362, %f147, %f535;
	fma.rn.f32 	%f537, %f364, %f148, %f536;
	fma.rn.f32 	%f538, %f366, %f149, %f537;
	fma.rn.f32 	%f539, %f368, %f150, %f538;
	fma.rn.f32 	%f540, %f370, %f151, %f539;
	fma.rn.f32 	%f541, %f372, %f152, %f540;
	fma.rn.f32 	%f542, %f374, %f153, %f541;
	fma.rn.f32 	%f543, %f376, %f154, %f542;
	fma.rn.f32 	%f544, %f378, %f155, %f543;
	fma.rn.f32 	%f545, %f380, %f156, %f544;
	fma.rn.f32 	%f546, %f382, %f157, %f545;
	fma.rn.f32 	%f547, %f384, %f158, %f546;
	fma.rn.f32 	%f548, %f386, %f159, %f547;
	fma.rn.f32 	%f549, %f388, %f160, %f548;
	fma.rn.f32 	%f550, %f390, %f161, %f549;
	fma.rn.f32 	%f551, %f392, %f162, %f550;
	fma.rn.f32 	%f552, %f394, %f163, %f551;
	fma.rn.f32 	%f553, %f396, %f164, %f552;
	fma.rn.f32 	%f554, %f398, %f165, %f553;
	fma.rn.f32 	%f555, %f400, %f166, %f554;
	fma.rn.f32 	%f556, %f402, %f167, %f555;
	fma.rn.f32 	%f557, %f404, %f168, %f556;
	fma.rn.f32 	%f558, %f406, %f169, %f557;
	fma.rn.f32 	%f559, %f408, %f170, %f558;
	fma.rn.f32 	%f560, %f410, %f171, %f559;
	fma.rn.f32 	%f561, %f412, %f172, %f560;
	fma.rn.f32 	%f562, %f414, %f173, %f561;
	fma.rn.f32 	%f563, %f416, %f174, %f562;
	fma.rn.f32 	%f564, %f418, %f175, %f563;
	fma.rn.f32 	%f565, %f420, %f176, %f564;
	fma.rn.f32 	%f566, %f422, %f177, %f565;
	fma.rn.f32 	%f567, %f424, %f178, %f566;
	fma.rn.f32 	%f568, %f426, %f179, %f567;
	fma.rn.f32 	%f569, %f428, %f180, %f568;
	fma.rn.f32 	%f570, %f430, %f181, %f569;
	fma.rn.f32 	%f571, %f432, %f182, %f570;
	fma.rn.f32 	%f572, %f434, %f183, %f571;
	fma.rn.f32 	%f573, %f436, %f184, %f572;
	fma.rn.f32 	%f574, %f438, %f185, %f573;
	fma.rn.f32 	%f575, %f440, %f186, %f574;
	fma.rn.f32 	%f576, %f442, %f187, %f575;
	fma.rn.f32 	%f577, %f444, %f188, %f576;
	fma.rn.f32 	%f578, %f446, %f189, %f577;
	fma.rn.f32 	%f579, %f448, %f190, %f578;
	fma.rn.f32 	%f580, %f450, %f191, %f579;
	fma.rn.f32 	%f581, %f452, %f192, %f580;
	fma.rn.f32 	%f582, %f326, %f193, %f325;
	fma.rn.f32 	%f583, %f328, %f194, %f582;
	fma.rn.f32 	%f584, %f330, %f195, %f583;
	fma.rn.f32 	%f585, %f332, %f196, %f584;
	fma.rn.f32 	%f586, %f334, %f197, %f585;
	fma.rn.f32 	%f587, %f336, %f198, %f586;
	fma.rn.f32 	%f588, %f338, %f199, %f587;
	fma.rn.f32 	%f589, %f340, %f200, %f588;
	fma.rn.f32 	%f590, %f342, %f201, %f589;
	fma.rn.f32 	%f591, %f344, %f202, %f590;
	fma.rn.f32 	%f592, %f346, %f203, %f591;
	fma.rn.f32 	%f593, %f348, %f204, %f592;
	fma.rn.f32 	%f594, %f350, %f205, %f593;
	fma.rn.f32 	%f595, %f352, %f206, %f594;
	fma.rn.f32 	%f596, %f354, %f207, %f595;
	fma.rn.f32 	%f597, %f356, %f208, %f596;
	fma.rn.f32 	%f598, %f358, %f209, %f597;
	fma.rn.f32 	%f599, %f360, %f210, %f598;
	fma.rn.f32 	%f600, %f362, %f211, %f599;
	fma.rn.f32 	%f601, %f364, %f212, %f600;
	fma.rn.f32 	%f602, %f366, %f213, %f601;
	fma.rn.f32 	%f603, %f368, %f214, %f602;
	fma.rn.f32 	%f604, %f370, %f215, %f603;
	fma.rn.f32 	%f605, %f372, %f216, %f604;
	fma.rn.f32 	%f606, %f374, %f217, %f605;
	fma.rn.f32 	%f607, %f376, %f218, %f606;
	fma.rn.f32 	%f608, %f378, %f219, %f607;
	fma.rn.f32 	%f609, %f380, %f220, %f608;
	fma.rn.f32 	%f610, %f382, %f221, %f609;
	fma.rn.f32 	%f611, %f384, %f222, %f610;
	fma.rn.f32 	%f612, %f386, %f223, %f611;
	fma.rn.f32 	%f613, %f388, %f224, %f612;
	fma.rn.f32 	%f614, %f390, %f225, %f613;
	fma.rn.f32 	%f615, %f392, %f226, %f614;
	fma.rn.f32 	%f616, %f394, %f227, %f615;
	fma.rn.f32 	%f617, %f396, %f228, %f616;
	fma.rn.f32 	%f618, %f398, %f229, %f617;
	fma.rn.f32 	%f619, %f400, %f230, %f618;
	fma.rn.f32 	%f620, %f402, %f231, %f619;
	fma.rn.f32 	%f621, %f404, %f232, %f620;
	fma.rn.f32 	%f622, %f406, %f233, %f621;
	fma.rn.f32 	%f623, %f408, %f234, %f622;
	fma.rn.f32 	%f624, %f410, %f235, %f623;
	fma.rn.f32 	%f625, %f412, %f236, %f624;
	fma.rn.f32 	%f626, %f414, %f237, %f625;
	fma.rn.f32 	%f627, %f416, %f238, %f626;
	fma.rn.f32 	%f628, %f418, %f239, %f627;
	fma.rn.f32 	%f629, %f420, %f240, %f628;
	fma.rn.f32 	%f630, %f422, %f241, %f629;
	fma.rn.f32 	%f631, %f424, %f242, %f630;
	fma.rn.f32 	%f632, %f426, %f243, %f631;
	fma.rn.f32 	%f633, %f428, %f244, %f632;
	fma.rn.f32 	%f634, %f430, %f245, %f633;
	fma.rn.f32 	%f635, %f432, %f246, %f634;
	fma.rn.f32 	%f636, %f434, %f247, %f635;
	fma.rn.f32 	%f637, %f436, %f248, %f636;
	fma.rn.f32 	%f638, %f438, %f249, %f637;
	fma.rn.f32 	%f639, %f440, %f250, %f638;
	fma.rn.f32 	%f640, %f442, %f251, %f639;
	fma.rn.f32 	%f641, %f444, %f252, %f640;
	fma.rn.f32 	%f642, %f446, %f253, %f641;
	fma.rn.f32 	%f643, %f448, %f254, %f642;
	fma.rn.f32 	%f644, %f450, %f255, %f643;
	fma.rn.f32 	%f645, %f452, %f256, %f644;
	st.local.v4.f32 	[%rd45], {%f453, %f517, %f581, %f645};
	add.s64 	%rd97, %rd97, 16;
	add.s32 	%r67, %r67, 256;
	setp.ne.s32 	%p2, %r67, 1152;
	@%p2 bra 	$L__BB5_3;
	ld.param.u32 	%r65, [_Z14cuda_sgemm_v6_ILj64ELj64ELj64ELj4ELj4ELj4EEvPfS0_S0_iii_param_5];
	bar.sync 	0;
	add.s32 	%r66, %r66, 64;
	setp.lt.s32 	%p3, %r66, %r65;
	@%p3 bra 	$L__BB5_2;
	ld.local.v4.f32 	{%f661, %f660, %f659, %f658}, [%rd1];
	ld.local.v4.f32 	{%f657, %f656, %f655, %f654}, [%rd1+16];
	ld.local.v4.f32 	{%f653, %f652, %f651, %f650}, [%rd1+32];
	ld.local.v4.f32 	{%f649, %f648, %f647, %f646}, [%rd1+48];
$L__BB5_6:
	ld.param.u32 	%r63, [_Z14cuda_sgemm_v6_ILj64ELj64ELj64ELj4ELj4ELj4EEvPfS0_S0_iii_param_4];
	ld.param.u64 	%rd96, [_Z14cuda_sgemm_v6_ILj64ELj64ELj64ELj4ELj4ELj4EEvPfS0_S0_iii_param_2];
	mov.u32 	%r41, %ctaid.y;
	mul.lo.s32 	%r42, %r41, %r63;
	shl.b32 	%r43, %r42, 6;
	cvt.u64.u32 	%rd46, %r43;
	mov.u32 	%r44, %ctaid.x;
	shl.b32 	%r45, %r44, 6;
	cvt.u64.u32 	%rd47, %r45;
	add.s64 	%rd48, %rd46, %rd47;
	cvta.to.global.u64 	%rd49, %rd96;
	mov.u32 	%r46, %tid.y;
	mov.u32 	%r47, %tid.x;
	shl.b32 	%r48, %r47, 2;
	mul.lo.s32 	%r49, %r46, %r63;
	shl.b32 	%r50, %r49, 2;
	add.s32 	%r51, %r50, %r48;
	cvt.u64.u32 	%rd50, %r51;
	add.s64 	%rd51, %rd48, %rd50;
	shl.b64 	%rd52, %rd51, 2;
	add.s64 	%rd53, %rd49, %rd52;
	st.global.f32 	[%rd53], %f661;
	st.global.f32 	[%rd53+4], %f660;
	st.global.f32 	[%rd53+8], %f659;
	st.global.f32 	[%rd53+12], %f658;
	add.s32 	%r52, %r51, %r63;
	cvt.u64.u32 	%rd54, %r52;
	add.s64 	%rd55, %rd48, %rd54;
	shl.b64 	%rd56, %rd55, 2;
	add.s64 	%rd57, %rd49, %rd56;
	st.global.f32 	[%rd57], %f657;
	add.s32 	%r53, %r52, 1;
	cvt.u64.u32 	%rd58, %r53;
	add.s64 	%rd59, %rd48, %rd58;
	shl.b64 	%rd60, %rd59, 2;
	add.s64 	%rd61, %rd49, %rd60;
	st.global.f32 	[%rd61], %f656;
	add.s32 	%r54, %r52, 2;
	cvt.u64.u32 	%rd62, %r54;
	add.s64 	%rd63, %rd48, %rd62;
	shl.b64 	%rd64, %rd63, 2;
	add.s64 	%rd65, %rd49, %rd64;
	st.global.f32 	[%rd65], %f655;
	add.s32 	%r55, %r52, 3;
	cvt.u64.u32 	%rd66, %r55;
	add.s64 	%rd67, %rd48, %rd66;
	shl.b64 	%rd68, %rd67, 2;
	add.s64 	%rd69, %rd49, %rd68;
	st.global.f32 	[%rd69], %f654;
	add.s32 	%r56, %r52, %r63;
	cvt.u64.u32 	%rd70, %r56;
	add.s64 	%rd71, %rd48, %rd70;
	shl.b64 	%rd72, %rd71, 2;
	add.s64 	%rd73, %rd49, %rd72;
	st.global.f32 	[%rd73], %f653;
	st.global.f32 	[%rd73+4], %f652;
	add.s32 	%r57, %r54, %r63;
	cvt.u64.u32 	%rd74, %r57;
	add.s64 	%rd75, %rd48, %rd74;
	shl.b64 	%rd76, %rd75, 2;
	add.s64 	%rd77, %rd49, %rd76;
	st.global.f32 	[%rd77], %f651;
	st.global.f32 	[%rd77+4], %f650;
	add.s32 	%r58, %r56, %r63;
	cvt.u64.u32 	%rd78, %r58;
	add.s64 	%rd79, %rd48, %rd78;
	shl.b64 	%rd80, %rd79, 2;
	add.s64 	%rd81, %rd49, %rd80;
	st.global.f32 	[%rd81], %f649;
	add.s32 	%r59, %r58, 1;
	cvt.u64.u32 	%rd82, %r59;
	add.s64 	%rd83, %rd48, %rd82;
	shl.b64 	%rd84, %rd83, 2;
	add.s64 	%rd85, %rd49, %rd84;
	st.global.f32 	[%rd85], %f648;
	add.s32 	%r60, %r58, 2;
	cvt.u64.u32 	%rd86, %r60;
	add.s64 	%rd87, %rd48, %rd86;
	shl.b64 	%rd88, %rd87, 2;
	add.s64 	%rd89, %rd49, %rd88;
	st.global.f32 	[%rd89], %f647;
	add.s32 	%r61, %r58, 3;
	cvt.u64.u32 	%rd90, %r61;
	add.s64 	%rd91, %rd48, %rd90;
	shl.b64 	%rd92, %rd91, 2;
	add.s64 	%rd93, %rd49, %rd92;
	st.global.f32 	[%rd93], %f646;
	ret;

}
	// .globl	_Z13cuda_sgemm_v7ILj64ELj64ELj64ELj4ELj4ELj4EEvPfS0_S0_iii
.visible .entry _Z13cuda_sgemm_v7ILj64ELj64ELj64ELj4ELj4ELj4EEvPfS0_S0_iii(
	.param .u64 .ptr .align 1 _Z13cuda_sgemm_v7ILj64ELj64ELj64ELj4ELj4ELj4EEvPfS0_S0_iii_param_0,
	.param .u64 .ptr .align 1 _Z13cuda_sgemm_v7ILj64ELj64ELj64ELj4ELj4ELj4EEvPfS0_S0_iii_param_1,
	.param .u64 .ptr .align 1 _Z13cuda_sgemm_v7ILj64ELj64ELj64ELj4ELj4ELj4EEvPfS0_S0_iii_param_2,
	.param .u32 _Z13cuda_sgemm_v7ILj64ELj64ELj64ELj4ELj4ELj4EEvPfS0_S0_iii_param_3,
	.param .u32 _Z13cuda_sgemm_v7ILj64ELj64ELj64ELj4ELj4ELj4EEvPfS0_S0_iii_param_4,
	.param .u32 _Z13cuda_sgemm_v7ILj64ELj64ELj64ELj4ELj4ELj4EEvPfS0_S0_iii_param_5
)
{
	.reg .pred 	%p<4>;
	.reg .b32 	%r<57>;
	.reg .b32 	%f<227>;
	.reg .b64 	%rd<60>;
	// demoted variable
	.shared .align 4 .b8 _ZZ13cuda_sgemm_v7ILj64ELj64ELj64ELj4ELj4ELj4EEvPfS0_S0_iiiE5tileA[16384];
	// demoted variable
	.shared .align 4 .b8 _ZZ13cuda_sgemm_v7ILj64ELj64ELj64ELj4ELj4ELj4EEvPfS0_S0_iiiE5tileB[16384];
	ld.param.u64 	%rd5, [_Z13cuda_sgemm_v7ILj64ELj64ELj64ELj4ELj4ELj4EEvPfS0_S0_iii_param_0];
	ld.param.u64 	%rd6, [_Z13cuda_sgemm_v7ILj64ELj64ELj64ELj4ELj4ELj4EEvPfS0_S0_iii_param_1];
	ld.param.u32 	%r15, [_Z13cuda_sgemm_v7ILj64ELj64ELj64ELj4ELj4ELj4EEvPfS0_S0_iii_param_4];
	ld.param.u32 	%r16, [_Z13cuda_sgemm_v7ILj64ELj64ELj64ELj4ELj4ELj4EEvPfS0_S0_iii_param_5];
	mov.u32 	%r1, %tid.y;
	mov.u32 	%r2, %tid.x;
	mov.u32 	%r17, %ctaid.y;
	shl.b32 	%r3, %r17, 6;
	mov.u32 	%r18, %ctaid.x;
	shl.b32 	%r19, %r18, 6;
	cvt.u64.u32 	%rd1, %r19;
	setp.lt.s32 	%p1, %r16, 1;
	mov.f32 	%f195, 0f00000000;
	mov.f32 	%f196, %f195;
	mov.f32 	%f197, %f195;
	mov.f32 	%f198, %f195;
	mov.f32 	%f199, %f195;
	mov.f32 	%f200, %f195;
	mov.f32 	%f201, %f195;
	mov.f32 	%f202, %f195;
	mov.f32 	%f203, %f195;
	mov.f32 	%f204, %f195;
	mov.f32 	%f205, %f195;
	mov.f32 	%f206, %f195;
	mov.f32 	%f207, %f195;
	mov.f32 	%f208, %f195;
	mov.f32 	%f209, %f195;
	mov.f32 	%f210, %f195;
	@%p1 bra 	$L__BB6_5;
	cvta.to.global.u64 	%rd2, %rd5;
	cvta.to.global.u64 	%rd3, %rd6;
	mul.lo.s32 	%r21, %r16, %r3;
	cvt.u64.u32 	%rd4, %r21;
	shl.b32 	%r4, %r1, 2;
	shl.b32 	%r22, %r2, 4;
	mov.u32 	%r23, _ZZ13cuda_sgemm_v7ILj64ELj64ELj64ELj4ELj4ELj4EEvPfS0_S0_iiiE5tileB;
	add.s32 	%r24, %r23, %r22;
	shl.b32 	%r25, %r1, 4;
	mov.u32 	%r26, _ZZ13cuda_sgemm_v7ILj64ELj64ELj64ELj4ELj4ELj4EEvPfS0_S0_iiiE5tileA;
	add.s32 	%r5, %r26, %r25;
	mul.lo.s32 	%r6, %r4, %r16;
	shl.b32 	%r27, %r1, 10;
	add.s32 	%r7, %r24, %r27;
	mov.b32 	%r54, 0;
	mov.f32 	%f195, 0f00000000;
$L__BB6_2:
	shl.b32 	%r29, %r2, 4;
	mov.u32 	%r30, _ZZ13cuda_sgemm_v7ILj64ELj64ELj64ELj4ELj4ELj4EEvPfS0_S0_iiiE5tileB;
	add.s32 	%r31, %r29, %r30;
	add.s32 	%r55, %r31, 512;
	shl.b32 	%r32, %r2, 2;
	add.s32 	%r33, %r54, %r32;
	add.s32 	%r34, %r33, %r6;
	cvt.u64.u32 	%rd8, %r34;
	add.s64 	%rd9, %rd8, %rd4;
	shl.b64 	%rd10, %rd9, 2;
	add.s64 	%rd11, %rd2, %rd10;
	ld.global.v4.f32 	{%f67, %f68, %f69, %f70}, [%rd11];
	shl.b32 	%r35, %r2, 10;
	add.s32 	%r36, %r5, %r35;
	st.shared.f32 	[%r36], %f67;
	st.shared.f32 	[%r36+256], %f68;
	st.shared.f32 	[%r36+512], %f69;
	st.shared.f32 	[%r36+768], %f70;
	add.s32 	%r37, %r34, %r16;
	cvt.u64.u32 	%rd12, %r37;
	add.s64 	%rd13, %rd12, %rd4;
	shl.b64 	%rd14, %rd13, 2;
	add.s64 	%rd15, %rd2, %rd14;
	ld.global.v4.f32 	{%f71, %f72, %f73, %f74}, [%rd15];
	st.shared.f32 	[%r36+4], %f71;
	st.shared.f32 	[%r36+260], %f72;
	st.shared.f32 	[%r36+516], %f73;
	st.shared.f32 	[%r36+772], %f74;
	add.s32 	%r38, %r37, %r16;
	cvt.u64.u32 	%rd16, %r38;
	add.s64 	%rd17, %rd16, %rd4;
	shl.b64 	%rd18, %rd17, 2;
	add.s64 	%rd19, %rd2, %rd18;
	ld.global.v4.f32 	{%f75, %f76, %f77, %f78}, [%rd19];
	st.shared.f32 	[%r36+8], %f75;
	st.shared.f32 	[%r36+264], %f76;
	st.shared.f32 	[%r36+520], %f77;
	st.shared.f32 	[%r36+776], %f78;
	add.s32 	%r39, %r38, %r16;
	cvt.u64.u32 	%rd20, %r39;
	add.s64 	%rd21, %rd20, %rd4;
	shl.b64 	%rd22, %rd21, 2;
	add.s64 	%rd23, %rd2, %rd22;
	ld.global.v4.f32 	{%f79, %f80, %f81, %f82}, [%rd23];
	st.shared.f32 	[%r36+12], %f79;
	st.shared.f32 	[%r36+268], %f80;
	st.shared.f32 	[%r36+524], %f81;
	st.shared.f32 	[%r36+780], %f82;
	add.s32 	%r40, %r4, %r54;
	mad.lo.s32 	%r41, %r40, %r15, %r32;
	cvt.u64.u32 	%rd24, %r41;
	add.s64 	%rd25, %rd24, %rd1;
	shl.b64 	%rd26, %rd25, 2;
	add.s64 	%rd27, %rd3, %rd26;
	ld.global.v4.f32 	{%f83, %f84, %f85, %f86}, [%rd27];
	st.shared.v4.f32 	[%r7], {%f83, %f84, %f85, %f86};
	add.s32 	%r42, %r41, %r15;
	cvt.u64.u32 	%rd28, %r42;
	add.s64 	%rd29, %rd28, %rd1;
	shl.b64 	%rd30, %rd29, 2;
	add.s64 	%rd31, %rd3, %rd30;
	ld.global.v4.f32 	{%f87, %f88, %f89, %f90}, [%rd31];
	st.shared.v4.f32 	[%r7+256], {%f87, %f88, %f89, %f90};
	add.s32 	%r43, %r42, %r15;
	cvt.u64.u32 	%rd32, %r43;
	add.s64 	%rd33, %rd32, %rd1;
	shl.b64 	%rd34, %rd33, 2;
	add.s64 	%rd35, %rd3, %rd34;
	ld.global.v4.f32 	{%f91, %f92, %f93, %f94}, [%rd35];
	st.shared.v4.f32 	[%r7+512], {%f91, %f92, %f93, %f94};
	add.s32 	%r44, %r43, %r15;
	cvt.u64.u32 	%rd36, %r44;
	add.s64 	%rd37, %rd36, %rd1;
	shl.b64 	%rd38, %rd37, 2;
	add.s64 	%rd39, %rd3, %rd38;
	ld.global.v4.f32 	{%f95, %f96, %f97, %f98}, [%rd39];
	st.shared.v4.f32 	[%r7+768], {%f95, %f96, %f97, %f98};
	bar.sync 	0;
	mov.b32 	%r56, 512;
$L__BB6_3:
	add.s32 	%r45, %r5, %r56;
	ld.shared.v4.f32 	{%f99, %f100, %f101, %f102}, [%r45+-512];
	ld.shared.v4.f32 	{%f103, %f104, %f105, %f106}, [%r55+-512];
	fma.rn.f32 	%f107, %f99, %f103, %f210;
	fma.rn.f32 	%f108, %f99, %f104, %f209;
	fma.rn.f32 	%f109, %f99, %f105, %f208;
	fma.rn.f32 	%f110, %f99, %f106, %f207;
	fma.rn.f32 	%f111, %f100, %f103, %f206;
	fma.rn.f32 	%f112, %f100, %f104, %f205;
	fma.rn.f32 	%f113, %f100, %f105, %f204;
	fma.rn.f32 	%f114, %f100, %f106, %f203;
	fma.rn.f32 	%f115, %f101, %f103, %f202;
	fma.rn.f32 	%f116, %f101, %f104, %f201;
	fma.rn.f32 	%f117, %f101, %f105, %f200;
	fma.rn.f32 	%f118, %f101, %f106, %f199;
	fma.rn.f32 	%f119, %f102, %f103, %f198;
	fma.rn.f32 	%f120, %f102, %f104, %f197;
	fma.rn.f32 	%f121, %f102, %f105, %f196;
	fma.rn.f32 	%f122, %f102, %f106, %f195;
	ld.shared.v4.f32 	{%f123, %f124, %f125, %f126}, [%r45+-256];
	ld.shared.v4.f32 	{%f127, %f128, %f129, %f130}, [%r55+-256];
	fma.rn.f32 	%f131, %f123, %f127, %f107;
	fma.rn.f32 	%f132, %f123, %f128, %f108;
	fma.rn.f32 	%f133, %f123, %f129, %f109;
	fma.rn.f32 	%f134, %f123, %f130, %f110;
	fma.rn.f32 	%f135, %f124, %f127, %f111;
	fma.rn.f32 	%f136, %f124, %f128, %f112;
	fma.rn.f32 	%f137, %f124, %f129, %f113;
	fma.rn.f32 	%f138, %f124, %f130, %f114;
	fma.rn.f32 	%f139, %f125, %f127, %f115;
	fma.rn.f32 	%f140, %f125, %f128, %f116;
	fma.rn.f32 	%f141, %f125, %f129, %f117;
	fma.rn.f32 	%f142, %f125, %f130, %f118;
	fma.rn.f32 	%f143, %f126, %f127, %f119;
	fma.rn.f32 	%f144, %f126, %f128, %f120;
	fma.rn.f32 	%f145, %f126, %f129, %f121;
	fma.rn.f32 	%f146, %f126, %f130, %f122;
	ld.shared.v4.f32 	{%f147, %f148, %f149, %f150}, [%r45];
	ld.shared.v4.f32 	{%f151, %f152, %f153, %f154}, [%r55];
	fma.rn.f32 	%f155, %f147, %f151, %f131;
	fma.rn.f32 	%f156, %f147, %f152, %f132;
	fma.rn.f32 	%f157, %f147, %f153, %f133;
	fma.rn.f32 	%f158, %f147, %f154, %f134;
	fma.rn.f32 	%f159, %f148, %f151, %f135;
	fma.rn.f32 	%f160, %f148, %f152, %f136;
	fma.rn.f32 	%f161, %f148, %f153, %f137;
	fma.rn.f32 	%f162, %f148, %f154, %f138;
	fma.rn.f32 	%f163, %f149, %f151, %f139;
	fma.rn.f32 	%f164, %f149, %f152, %f140;
	fma.rn.f32 	%f165, %f149, %f153, %f141;
	fma.rn.f32 	%f166, %f149, %f154, %f142;
	fma.rn.f32 	%f167, %f150, %f151, %f143;
	fma.rn.f32 	%f168, %f150, %f152, %f144;
	fma.rn.f32 	%f169, %f150, %f153, %f145;
	fma.rn.f32 	%f170, %f150, %f154, %f146;
	ld.shared.v4.f32 	{%f171, %f172, %f173, %f174}, [%r45+256];
	ld.shared.v4.f32 	{%f175, %f176, %f177, %f178}, [%r55+256];
	fma.rn.f32 	%f210, %f171, %f175, %f155;
	fma.rn.f32 	%f209, %f171, %f176, %f156;
	fma.rn.f32 	%f208, %f171, %f177, %f157;
	fma.rn.f32 	%f207, %f171, %f178, %f158;
	fma.rn.f32 	%f206, %f172, %f175, %f159;
	fma.rn.f32 	%f205, %f172, %f176, %f160;
	fma.rn.f32 	%f204, %f172, %f177, %f161;
	fma.rn.f32 	%f203, %f172, %f178, %f162;
	fma.rn.f32 	%f202, %f173, %f175, %f163;
	fma.rn.f32 	%f201, %f173, %f176, %f164;
	fma.rn.f32 	%f200, %f173, %f177, %f165;
	fma.rn.f32 	%f199, %f173, %f178, %f166;
	fma.rn.f32 	%f198, %f174, %f175, %f167;
	fma.rn.f32 	%f197, %f174, %f176, %f168;
	fma.rn.f32 	%f196, %f174, %f177, %f169;
	fma.rn.f32 	%f195, %f174, %f178, %f170;
	add.s32 	%r56, %r56, 1024;
	add.s32 	%r55, %r55, 1024;
	setp.ne.s32 	%p2, %r56, 16896;
	@%p2 bra 	$L__BB6_3;
	bar.sync 	0;
	add.s32 	%r54, %r54, 64;
	setp.lt.s32 	%p3, %r54, %r16;
	@%p3 bra 	$L__BB6_2;
$L__BB6_5:
	ld.param.u64 	%rd59, [_Z13cuda_sgemm_v7ILj64ELj64ELj64ELj4ELj4ELj4EEvPfS0_S0_iii_param_2];
	mul.lo.s32 	%r46, %r15, %r3;
	cvt.u64.u32 	%rd40, %r46;
	add.s64 	%rd41, %rd40, %rd1;
	shl.b32 	%r47, %r2, 2;
	cvta.to.global.u64 	%rd42, %rd59;
	mul.lo.s32 	%r48, %r1, %r15;
	shl.b32 	%r49, %r48, 2;
	add.s32 	%r50, %r49, %r47;
	cvt.u64.u32 	%rd43, %r50;
	add.s64 	%rd44, %rd41, %rd43;
	shl.b64 	%rd45, %rd44, 2;
	add.s64 	%rd46, %rd42, %rd45;
	st.global.v4.f32 	[%rd46], {%f210, %f209, %f208, %f207};
	add.s32 	%r51, %r50, %r15;
	cvt.u64.u32 	%rd47, %r51;
	add.s64 	%rd48, %rd41, %rd47;
	shl.b64 	%rd49, %rd48, 2;
	add.s64 	%rd50, %rd42, %rd49;
	st.global.v4.f32 	[%rd50], {%f206, %f205, %f204, %f203};
	add.s32 	%r52, %r51, %r15;
	cvt.u64.u32 	%rd51, %r52;
	add.s64 	%rd52, %rd41, %rd51;
	shl.b64 	%rd53, %rd52, 2;
	add.s64 	%rd54, %rd42, %rd53;
	st.global.v4.f32 	[%rd54], {%f202, %f201, %f200, %f199};
	add.s32 	%r53, %r52, %r15;
	cvt.u64.u32 	%rd55, %r53;
	add.s64 	%rd56, %rd41, %rd55;
	shl.b64 	%rd57, %rd56, 2;
	add.s64 	%rd58, %rd42, %rd57;
	st.global.v4.f32 	[%rd58], {%f198, %f197, %f196, %f195};
	ret;

}


// ===== COMPILED SASS (sm_100) =====

	.target	sm_100

	.elftype	@"ET_EXEC"


//--------------------- .note.nv.tkinfo           --------------------------
	.section	.note.nv.tkinfo,"",@"SHT_NOTE"
	.sectionflags	@"SHF_NOTE_NV_TKINFO"
	.tkinfo
        /*0018*/ 	.word	0x00000002
        /*0030*/ 	.string	""
        /*0030*/ 	.string	"ptxas"
        /*0030*/ 	.string	"Cuda compilation tools, release 13.0, V13.0.88"
        /*0030*/ 	.string	"Build cuda_13.0.r13.0/compiler.36424714_0"
        /*0030*/ 	.string	"-arch sm_100 -m 64 "



//--------------------- .note.nv.cuinfo           --------------------------
	.section	.note.nv.cuinfo,"",@"SHT_NOTE"
	.sectionflags	@"SHF_NOTE_NV_CUINFO"
        /*0018*/ 	.short	0x0002
        /*001a*/ 	.short	0x0064
        /*001c*/ 	.short	0x0082
	.zero		2


//--------------------- .nv.info                  --------------------------
	.section	.nv.info,"",@"SHT_CUDA_INFO"
	.align	4


	//----- nvinfo : EIATTR_REGCOUNT
	.align		4
        /*0000*/ 	.byte	0x04, 0x2f
        /*0002*/ 	.short	(.L_1 - .L_0)
	.align		4
.L_0:
        /*0004*/ 	.word	index@(_Z13cuda_sgemm_v0PfS_S_iii)
        /*0008*/ 	.word	0x00000020


	//----- nvinfo : EIATTR_FRAME_SIZE
	.align		4
.L_1:
        /*000c*/ 	.byte	0x04, 0x11
        /*000e*/ 	.short	(.L_3 - .L_2)
	.align		4
.L_2:
        /*0010*/ 	.word	index@(_Z13cuda_sgemm_v0PfS_S_iii)
        /*0014*/ 	.word	0x00000000


	//----- nvinfo : EIATTR_REGCOUNT
	.align		4
.L_3:
        /*0018*/ 	.byte	0x04, 0x2f
        /*001a*/ 	.short	(.L_5 - .L_4)
	.align		4
.L_4:
        /*001c*/ 	.word	index@(_Z13cuda_sgemm_v2ILj16EEvPfS0_S0_iii)
        /*0020*/ 	.word	0x00000020


	//----- nvinfo : EIATTR_FRAME_SIZE
	.align		4
.L_5:
        /*0024*/ 	.byte	0x04, 0x11
        /*0026*/ 	.short	(.L_7 - .L_6)
	.align		4
.L_6:
        /*0028*/ 	.word	index@(_Z13cuda_sgemm_v2ILj16EEvPfS0_S0_iii)
        /*002c*/ 	.word	0x00000000


	//----- nvinfo : EIATTR_REGCOUNT
	.align		4
.L_7:
        /*0030*/ 	.byte	0x04, 0x2f
        /*0032*/ 	.short	(.L_9 - .L_8)
	.align		4
.L_8:
        /*0034*/ 	.word	index@(_Z13cuda_sgemm_v3ILj16ELj2EEvPfS0_S0_iii)
        /*0038*/ 	.word	0x00000020


	//----- nvinfo : EIATTR_FRAME_SIZE
	.align		4
.L_9:
        /*003c*/ 	.byte	0x04, 0x11
        /*003e*/ 	.short	(.L_11 - .L_10)
	.align		4
.L_10:
        /*0040*/ 	.word	index@(_Z13cuda_sgemm_v3ILj16ELj2EEvPfS0_S0_iii)
        /*0044*/ 	.word	0x00000000


	//----- nvinfo : EIATTR_REGCOUNT
	.align		4
.L_11:
        /*0048*/ 	.byte	0x04, 0x2f
        /*004a*/ 	.short	(.L_13 - .L_12)
	.align		4
.L_12:
        /*004c*/ 	.word	index@(_Z13cuda_sgemm_v4ILj32ELj32ELj32ELj4EEvPfS0_S0_iii)
        /*0050*/ 	.word	0x00000020


	//----- nvinfo : EIATTR_FRAME_SIZE
	.align		4
.L_13:
        /*0054*/ 	.byte	0x04, 0x11
        /*0056*/ 	.short	(.L_15 - .L_14)
	.align		4
.L_14:
        /*0058*/ 	.word	index@(_Z13cuda_sgemm_v4ILj32ELj32ELj32ELj4EEvPfS0_S0_iii)
        /*005c*/ 	.word	0x00000000


	//----- nvinfo : EIATTR_REGCOUNT
	.align		4
.L_15:
        /*0060*/ 	.byte	0x04, 0x2f
        /*0062*/ 	.short	(.L_17 - .L_16)
	.align		4
.L_16:
        /*0064*/ 	.word	index@(_Z14cuda_sgemm_v5_ILj32ELj32ELj32ELj4EEvPfS0_S0_iii)
        /*0068*/ 	.word	0x00000020


	//----- nvinfo : EIATTR_FRAME_SIZE
	.align		4
.L_17:
        /*006c*/ 	.byte	0x04, 0x11
        /*006e*/ 	.short	(.L_19 - .L_18)
	.align		4
.L_18:
        /*0070*/ 	.word	index@(_Z14cuda_sgemm_v5_ILj32ELj32ELj32ELj4EEvPfS0_S0_iii)
        /*0074*/ 	.word	0x00000000


	//----- nvinfo : EIATTR_REGCOUNT
	.align		4
.L_19:
        /*0078*/ 	.byte	0x04, 0x2f
        /*007a*/ 	.short	(.L_21 - .L_20)
	.align		4
.L_20:
        /*007c*/ 	.word	index@(_Z14cuda_sgemm_v6_ILj64ELj64ELj64ELj4ELj4ELj4EEvPfS0_S0_iii)
        /*0080*/ 	.word	0x000000ff


	//----- nvinfo : EIATTR_FRAME_SIZE
	.align		4
.L_21:
        /*0084*/ 	.byte	0x04, 0x11
        /*0086*/ 	.short	(.L_23 - .L_22)
	.align		4
.L_22:
        /*0088*/ 	.word	index@(_Z14cuda_sgemm_v6_ILj64ELj64ELj64ELj4ELj4ELj4EEvPfS0_S0_iii)
        /*008c*/ 	.word	0x000000b8


	//----- nvinfo : EIATTR_REGCOUNT
	.align		4
.L_23:
        /*0090*/ 	.byte	0x04, 0x2f
        /*0092*/ 	.short	(.L_25 - .L_24)
	.align		4
.L_24:
        /*0094*/ 	.word	index@(_Z13cuda_sgemm_v7ILj64ELj64ELj64ELj4ELj4ELj4EEvPfS0_S0_iii)
        /*0098*/ 	.word	0x0000002b


	//----- nvinfo : EIATTR_FRAME_SIZE
	.align		4
.L_25:
        /*009c*/ 	.byte	0x04, 0x11
        /*009e*/ 	.short	(.L_27 - .L_26)
	.align		4
.L_26:
        /*00a0*/ 	.word	index@(_Z13cuda_sgemm_v7ILj64ELj64ELj64ELj4ELj4ELj4EEvPfS0_S0_iii)
        /*00a4*/ 	.word	0x00000000


	//----- nvinfo : EIATTR_MIN_STACK_SIZE
	.align		4
.L_27:
        /*00a8*/ 	.byte	0x04, 0x12
        /*00aa*/ 	.short	(.L_29 - .L_28)
	.align		4
.L_28:
        /*00ac*/ 	.word	index@(_Z13cuda_sgemm_v7ILj64ELj64ELj64ELj4ELj4ELj4EEvPfS0_S0_iii)
        /*00b0*/ 	.word	0x00000000


	//----- nvinfo : EIATTR_MIN_STACK_SIZE
	.align		4
.L_29:
        /*00b4*/ 	.byte	0x04, 0x12
        /*00b6*/ 	.short	(.L_31 - .L_30)
	.align		4
.L_30:
        /*00b8*/ 	.word	index@(_Z14cuda_sgemm_v6_ILj64ELj64ELj64ELj4ELj4ELj4EEvPfS0_S0_iii)
        /*00bc*/ 	.word	0x000000b8


	//----- nvinfo : EIATTR_MIN_STACK_SIZE
	.align		4
.L_31:
        /*00c0*/ 	.byte	0x04, 0x12
        /*00c2*/ 	.short	(.L_33 - .L_32)
	.align		4
.L_32:
        /*00c4*/ 	.word	index@(_Z14cuda_sgemm_v5_ILj32ELj32ELj32ELj4EEvPfS0_S0_iii)
        /*00c8*/ 	.word	0x00000000


	//----- nvinfo : EIATTR_MIN_STACK_SIZE
	.align		4
.L_33:
        /*00cc*/ 	.byte	0x04, 0x12
        /*00ce*/ 	.short	(.L_35 - .L_34)
	.align		4
.L_34:
        /*00d0*/ 	.word	index@(_Z13cuda_sgemm_v4ILj32ELj32ELj32ELj4EEvPfS0_S0_iii)
        /*00d4*/ 	.word	0x00000000


	//----- nvinfo : EIATTR_MIN_STACK_SIZE
	.align		4
.L_35:
        /*00d8*/ 	.byte	0x04, 0x12
        /*00da*/ 	.short	(.L_37 - .L_36)
	.align		4
.L_36:
        /*00dc*/ 	.word	index@(_Z13cuda_sgemm_v3ILj16ELj2EEvPfS0_S0_iii)
        /*00e0*/ 	.word	0x00000000


	//----- nvinfo : EIATTR_MIN_STACK_SIZE
	.align		4
.L_37:
        /*00e4*/ 	.byte	0x04, 0x12
        /*00e6*/ 	.short	(.L_39 - .L_38)
	.align		4
.L_38:
        /*00e8*/ 	.word	index@(_Z13cuda_sgemm_v2ILj16EEvPfS0_S0_iii)
        /*00ec*/ 	.word	0x00000000


	//----- nvinfo : EIATTR_MIN_STACK_SIZE
	.align		4
.L_39:
        /*00f0*/ 	.byte	0x04, 0x12
        /*00f2*/ 	.short	(.L_41 - .L_40)
	.align		4
.L_40:
        /*00f4*/ 	.word	index@(_Z13cuda_sgemm_v0PfS_S_iii)
        /*00f8*/ 	.word	0x00000000
.L_41:


//--------------------- .nv.compat                --------------------------
	.section	.nv.compat,"",@"SHT_CUDA_COMPAT_INFO"
	.align	4
        /*0000*/ 	.byte	0x02, 0x09, 0x00, 0x00, 0x02, 0x02, 0x01, 0x00, 0x02, 0x05, 0x05, 0x00, 0x03, 0x07, 0x01, 0x01
        /*0010*/ 	.byte	0x02, 0x03, 0x00, 0x00, 0x02, 0x06, 0x01, 0x00, 0x04, 0x0b, 0x08, 0x00, 0x09, 0x00, 0x00, 0x00
        /*0020*/ 	.byte	0x00, 0x00, 0x00, 0x00


//--------------------- .nv.info._Z13cuda_sgemm_v7ILj64ELj64ELj64ELj4ELj4ELj4EEvPfS0_S0_iii --------------------------
	.section	.nv.info._Z13cuda_sgemm_v7ILj64ELj64ELj64ELj4ELj4ELj4EEvPfS0_S0_iii,"",@"SHT_CUDA_INFO"
	.sectionflags	@""
	.align	4


	//----- nvinfo : EIATTR_CUDA_API_VERSION
	.align		4
        /*0000*/ 	.byte	0x04, 0x37
        /*0002*/ 	.short	(.L_43 - .L_42)
.L_42:
        /*0004*/ 	.word	0x00000082


	//----- nvinfo : EIATTR_KPARAM_INFO
	.align		4
.L_43:
        /*0008*/ 	.byte	0x04, 0x17
        /*000a*/ 	.short	(.L_45 - .L_44)
.L_44:
        /*000c*/ 	.word	0x00000000
        /*0010*/ 	.short	0x0005
        /*0012*/ 	.short	0x0020
        /*0014*/ 	.byte	0x00, 0xf0, 0x11, 0x00


	//----- nvinfo : EIATTR_KPARAM_INFO
	.align		4
.L_45:
        /*0018*/ 	.byte	0x04, 0x17
        /*001a*/ 	.short	(.L_47 - .L_46)
.L_46:
        /*001c*/ 	.word	0x00000000
        /*0020*/ 	.short	0x0004
        /*0022*/ 	.short	0x001c
        /*0024*/ 	.byte	0x00, 0xf0, 0x11, 0x00


	//----- nvinfo : EIATTR_KPARAM_INFO
	.align		4
.L_47:
        /*0028*/ 	.byte	0x04, 0x17
        /*002a*/ 	.short	(.L_49 - .L_48)
.L_48:
        /*002c*/ 	.word	0x00000000
        /*0030*/ 	.short	0x0003
        /*0032*/ 	.short	0x0018
        /*0034*/ 	.byte	0x00, 0xf0, 0x11, 0x00


	//----- nvinfo : EIATTR_KPARAM_INFO
	.align		4
.L_49:
        /*0038*/ 	.byte	0x04, 0x17
        /*003a*/ 	.short	(.L_51 - .L_50)
.L_50:
        /*003c*/ 	.word	0x00000000
        /*0040*/ 	.short	0x0002
        /*0042*/ 	.short	0x0010
        /*0044*/ 	.byte	0x00, 0xf5, 0x21, 0x00


	//----- nvinfo : EIATTR_KPARAM_INFO
	.align		4
.L_51:
        /*0048*/ 	.byte	0x04, 0x17
        /*004a*/ 	.short	(.L_53 - .L_52)
.L_52:
        /*004c*/ 	.word	0x00000000
        /*0050*/ 	.short	0x0001
        /*0052*/ 	.short	0x0008
        /*0054*/ 	.byte	0x00, 0xf5, 0x21, 0x00


	//----- nvinfo : EIATTR_KPARAM_INFO
	.align		4
.L_53:
        /*0058*/ 	.byte	0x04, 0x17
        /*005a*/ 	.short	(.L_55 - .L_54)
.L_54:
        /*005c*/ 	.word	0x00000000
        /*0060*/ 	.short	0x0000
        /*0062*/ 	.short	0x0000
        /*0064*/ 	.byte	0x00, 0xf5, 0x21, 0x00


	//----- nvinfo : EIATTR_SPARSE_MMA_MASK
	.align		4
.L_55:
        /*0068*/ 	.byte	0x03, 0x50
        /*006a*/ 	.short	0x0000


	//----- nvinfo : EIATTR_MAXREG_COUNT
	.align		4
        /*006c*/ 	.byte	0x03, 0x1b
        /*006e*/ 	.short	0x00ff


	//----- nvinfo : EIATTR_NUM_BARRIERS
	.align		4
        /*0070*/ 	.byte	0x02, 0x4c
        /*0072*/ 	.byte	0x01
	.zero		1


	//----- nvinfo : EIATTR_MERCURY_ISA_VERSION
	.align		4
        /*0074*/ 	.byte	0x03, 0x5f
        /*0076*/ 	.short	0x0101


	//----- nvinfo : EIATTR_VRC_CTA_INIT_COUNT
	.align		4
        /*0078*/ 	.byte	0x02, 0x4a
	.zero		1
	.zero		1


	//----- nvinfo : EIATTR_EXIT_INSTR_OFFSETS
	.align		4
        /*007c*/ 	.byte	0x04, 0x1c
        /*007e*/ 	.short	(.L_57 - .L_56)


	//   ....[0]....
.L_56:
        /*0080*/ 	.word	0x00000e20


	//----- nvinfo : EIATTR_CBANK_PARAM_SIZE
	.align		4
.L_57:
        /*0084*/ 	.byte	0x03, 0x19
        /*0086*/ 	.short	0x0024


	//----- nvinfo : EIATTR_PARAM_CBANK
	.align		4
        /*0088*/ 	.byte	0x04, 0x0a
        /*008a*/ 	.short	(.L_59 - .L_58)
	.align		4
.L_58:
        /*008c*/ 	.word	index@(.nv.constant0._Z13cuda_sgemm_v7ILj64ELj64ELj64ELj4ELj4ELj4EEvPfS0_S0_iii)
        /*0090*/ 	.short	0x0380
        /*0092*/ 	.short	0x0024


	//----- nvinfo : EIATTR_SW_WAR
	.align		4
.L_59:
        /*0094*/ 	.byte	0x04, 0x36
        /*0096*/ 	.short	(.L_61 - .L_60)
.L_60:
        /*0098*/ 	.word	0x00000008
.L_61:


//--------------------- .nv.info._Z14cuda_sgemm_v6_ILj64ELj64ELj64ELj4ELj4ELj4EEvPfS0_S0_iii --------------------------
	.section	.nv.info._Z14cuda_sgemm_v6_ILj64ELj64ELj64ELj4ELj4ELj4EEvPfS0_S0_iii,"",@"SHT_CUDA_INFO"
	.sectionflags	@""
	.align	4


	//----- nvinfo : EIATTR_CUDA_API_VERSION
	.align		4
        /*0000*/ 	.byte	0x04, 0x37
        /*0002*/ 	.short	(.L_63 - .L_62)
.L_62:
        /*0004*/ 	.word	0x00000082


	//----- nvinfo : EIATTR_KPARAM_INFO
	.align		4
.L_63:
        /*0008*/ 	.byte	0x04, 0x17
        /*000a*/ 	.short	(.L_65 - .L_64)
.L_64:
        /*000c*/ 	.word	0x00000000
        /*0010*/ 	.short	0x0005
        /*0012*/ 	.short	0x0020
        /*0014*/ 	.byte	0x00, 0xf0, 0x11, 0x00


	//----- nvinfo : EIATTR_KPARAM_INFO
	.align		4
.L_65:
        /*0018*/ 	.byte	0x04, 0x17
        /*001a*/ 	.short	(.L_67 - .L_66)
.L_66:
        /*001c*/ 	.word	0x00000000
        /*0020*/ 	.short	0x0004
        /*0022*/ 	.short	0x001c
        /*0024*/ 	.byte	0x00, 0xf0, 0x11, 0x00


	//----- nvinfo : EIATTR_KPARAM_INFO
	.align		4
.L_67:
        /*0028*/ 	.byte	0x04, 0x17
        /*002a*/ 	.short	(.L_69 - .L_68)
.L_68:
        /*002c*/ 	.word	0x00000000
        /*0030*/ 	.short	0x0003
        /*0032*/ 	.short	0x0018
        /*0034*/ 	.byte	0x00, 0xf0, 0x11, 0x00


	//----- nvinfo : EIATTR_KPARAM_INFO
	.align		4
.L_69:
        /*0038*/ 	.byte	0x04, 0x17
        /*003a*/ 	.short	(.L_71 - .L_70)
.L_70:
        /*003c*/ 	.word	0x00000000
        /*0040*/ 	.short	0x0002
        /*0042*/ 	.short	0x0010
        /*0044*/ 	.byte	0x00, 0xf5, 0x21, 0x00


	//----- nvinfo : EIATTR_KPARAM_INFO
	.align		4
.L_71:
        /*0048*/ 	.byte	0x04, 0x17
        /*004a*/ 	.short	(.L_73 - .L_72)
.L_72:
        /*004c*/ 	.word	0x00000000
        /*0050*/ 	.short	0x0001
        /*0052*/ 	.short	0x0008
        /*0054*/ 	.byte	0x00, 0xf5, 0x21, 0x00


	//----- nvinfo : EIATTR_KPARAM_INFO
	.align		4
.L_73:
        /*0058*/ 	.byte	0x04, 0x17
        /*005a*/ 	.short	(.L_75 - .L_74)
.L_74:
        /*005c*/ 	.word	0x00000000
        /*0060*/ 	.short	0x0000
        /*0062*/ 	.short	0x0000
        /*0064*/ 	.byte	0x00, 0xf5, 0x21, 0x00


	//----- nvinfo : EIATTR_SPARSE_MMA_MASK
	.align		4
.L_75:
        /*0068*/ 	.byte	0x03, 0x50
        /*006a*/ 	.short	0x0000


	//----- nvinfo : EIATTR_MAXREG_COUNT
	.align		4
        /*006c*/ 	.byte	0x03, 0x1b
        /*006e*/ 	.short	0x00ff


	//----- nvinfo : EIATTR_NUM_BARRIERS
	.align		4
        /*0070*/ 	.byte	0x02, 0x4c
        /*0072*/ 	.byte	0x01
	.zero		1


	//----- nvinfo : EIATTR_ANNOTATIONS
	.align		4
        /*0074*/ 	.byte	0x04, 0x55
        /*0076*/ 	.short	(.L_77 - .L_76)


	//   ....[0]....
.L_76:
        /*0078*/ 	.word	0x00000001
        /*007c*/ 	.byte	0x60, 0x01, 0x00, 0x00, 0x01, 0x00, 0x00, 0x00, 0xa0, 0x01, 0x00, 0x00, 0x01, 0x00, 0x00, 0x00
        /* <DEDUP_REMOVED lines=57> */
        /*041c*/ 	.byte	0xb0, 0x25, 0x00, 0x00, 0x01, 0x00, 0x00, 0x00, 0xd0, 0x25, 0x00, 0x00


	//----- nvinfo : EIATTR_MERCURY_ISA_VERSION
	.align		4
.L_77:
        /*0428*/ 	.byte	0x03, 0x5f
        /*042a*/ 	.short	0x0101


	//----- nvinfo : EIATTR_VRC_CTA_INIT_COUNT
	.align		4
        /*042c*/ 	.byte	0x02, 0x4a
	.zero		1
	.zero		1


	//----- nvinfo : EIATTR_EXIT_INSTR_OFFSETS
	.align		4
        /*0430*/ 	.byte	0x04, 0x1c
        /*0432*/ 	.short	(.L_79 - .L_78)


	//   ....[0]....
.L_78:
        /*0434*/ 	.word	0x00002b50


	//----- nvinfo : EIATTR_CBANK_PARAM_SIZE
	.align		4
.L_79:
        /*0438*/ 	.byte	0x03, 0x19
        /*043a*/ 	.short	0x0024


	//----- nvinfo : EIATTR_PARAM_CBANK
	.align		4
        /*043c*/ 	.byte	0x04, 0x0a
        /*043e*/ 	.short	(.L_81 - .L_80)
	.align		4
.L_80:
        /*0440*/ 	.word	index@(.nv.constant0._Z14cuda_sgemm_v6_ILj64ELj64ELj64ELj4ELj4ELj4EEvPfS0_S0_iii)
        /*0444*/ 	.short	0x0380
        /*0446*/ 	.short	0x0024


	//----- nvinfo : EIATTR_SW_WAR
	.align		4
.L_81:
        /*0448*/ 	.byte	0x04, 0x36
        /*044a*/ 	.short	(.L_83 - .L_82)
.L_82:
        /*044c*/ 	.word	0x00000008
.L_83:


//--------------------- .nv.info._Z14cuda_sgemm_v5_ILj32ELj32ELj32ELj4EEvPfS0_S0_iii --------------------------
	.section	.nv.info._Z14cuda_sgemm_v5_ILj32ELj32ELj32ELj4EEvPfS0_S0_iii,"",@"SHT_CUDA_INFO"
	.sectionflags	@""
	.align	4


	//----- nvinfo : EIATTR_CUDA_API_VERSION
	.align		4
        /*0000*/ 	.byte	0x04, 0x37
        /*0002*/ 	.short	(.L_85 - .L_84)
.L_84:
        /*0004*/ 	.word	0x00000082


	//----- nvinfo : EIATTR_KPARAM_INFO
	.align		4
.L_85:
        /*0008*/ 	.byte	0x04, 0x17
        /*000a*/ 	.short	(.L_87 - .L_86)
.L_86:
        /*000c*/ 	.word	0x00000000
        /*0010*/ 	.short	0x0005
        /*0012*/ 	.short	0x0020
        /*0014*/ 	.byte	0x00, 0xf0, 0x11, 0x00


	//----- nvinfo : EIATTR_KPARAM_INFO
	.align		4
.L_87:
        /*0018*/ 	.byte	0x04, 0x17
        /*001a*/ 	.short	(.L_89 - .L_88)
.L_88:
        /*001c*/ 	.word	0x00000000
        /*0020*/ 	.short	0x0004
        /*0022*/ 	.short	0x001c
        /*0024*/ 	.byte	0x00, 0xf0, 0x11, 0x00


	//----- nvinfo : EIATTR_KPARAM_INFO
	.align		4
.L_89:
        /*0028*/ 	.byte	0x04, 0x17
        /*002a*/ 	.short	(.L_91 - .L_90)
.L_90:
        /*002c*/ 	.word	0x00000000
        /*0030*/ 	.short	0x0003
        /*0032*/ 	.short	0x0018
        /*0034*/ 	.byte	0x00, 0xf0, 0x11, 0x00


	//----- nvinfo : EIATTR_KPARAM_INFO
	.align		4
.L_91:
        /*0038*/ 	.byte	0x04, 0x17
        /*003a*/ 	.short	(.L_93 - .L_92)
.L_92:
        /*003c*/ 	.word	0x00000000
        /*0040*/ 	.short	0x0002
        /*0042*/ 	.short	0x0010
        /*0044*/ 	.byte	0x00, 0xf5, 0x21, 0x00


	//----- nvinfo : EIATTR_KPARAM_INFO
	.align		4
.L_93:
        /*0048*/ 	.byte	0x04, 0x17
        /*004a*/ 	.short	(.L_95 - .L_94)
.L_94:
        /*004c*/ 	.word	0x00000000
        /*0050*/ 	.short	0x0001
        /*0052*/ 	.short	0x0008
        /*0054*/ 	.byte	0x00, 0xf5, 0x21, 0x00


	//----- nvinfo : EIATTR_KPARAM_INFO
	.align		4
.L_95:
        /*0058*/ 	.byte	0x04, 0x17
        /*005a*/ 	.short	(.L_97 - .L_96)
.L_96:
        /*005c*/ 	.word	0x00000000
        /*0060*/ 	.short	0x0000
        /*0062*/ 	.short	0x0000
        /*0064*/ 	.byte	0x00, 0xf5, 0x21, 0x00


	//----- nvinfo : EIATTR_SPARSE_MMA_MASK
	.align		4
.L_97:
        /*0068*/ 	.byte	0x03, 0x50
        /*006a*/ 	.short	0x0000


	//----- nvinfo : EIATTR_MAXREG_COUNT
	.align		4
        /*006c*/ 	.byte	0x03, 0x1b
        /*006e*/ 	.short	0x00ff


	//----- nvinfo : EIATTR_NUM_BARRIERS
	.align		4
        /*0070*/ 	.byte	0x02, 0x4c
        /*0072*/ 	.byte	0x01
	.zero		1


	//----- nvinfo : EIATTR_MERCURY_ISA_VERSION
	.align		4
        /*0074*/ 	.byte	0x03, 0x5f
        /*0076*/ 	.short	0x0101


	//----- nvinfo : EIATTR_VRC_CTA_INIT_COUNT
	.align		4
        /*0078*/ 	.byte	0x02, 0x4a
	.zero		1
	.zero		1


	//----- nvinfo : EIATTR_EXIT_INSTR_OFFSETS
	.align		4
        /*007c*/ 	.byte	0x04, 0x1c
        /*007e*/ 	.short	(.L_99 - .L_98)


	//   ....[0]....
.L_98:
        /*0080*/ 	.word	0x00000870


	//----- nvinfo : EIATTR_CBANK_PARAM_SIZE
	.align		4
.L_99:
        /*0084*/ 	.byte	0x03, 0x19
        /*0086*/ 	.short	0x0024


	//----- nvinfo : EIATTR_PARAM_CBANK
	.align		4
        /*0088*/ 	.byte	0x04, 0x0a
        /*008a*/ 	.short	(.L_101 - .L_100)
	.align		4
.L_100:
        /*008c*/ 	.word	index@(.nv.constant0._Z14cuda_sgemm_v5_ILj32ELj32ELj32ELj4EEvPfS0_S0_iii)
        /*0090*/ 	.short	0x0380
        /*0092*/ 	.short	0x0024


	//----- nvinfo : EIATTR_SW_WAR
	.align		4
.L_101:
        /*0094*/ 	.byte	0x04, 0x36
        /*0096*/ 	.short	(.L_103 - .L_102)
.L_102:
        /*0098*/ 	.word	0x00000008
.L_103:


//--------------------- .nv.info._Z13cuda_sgemm_v4ILj32ELj32ELj32ELj4EEvPfS0_S0_iii --------------------------
	.section	.nv.info._Z13cuda_sgemm_v4ILj32ELj32ELj32ELj4EEvPfS0_S0_iii,"",@"SHT_CUDA_INFO"
	.sectionflags	@""
	.align	4


	//----- nvinfo : EIATTR_CUDA_API_VERSION
	.align		4
        /*0000*/ 	.byte	0x04, 0x37
        /*0002*/ 	.short	(.L_105 - .L_104)
.L_104:
        /*0004*/ 	.word	0x00000082


	//----- nvinfo : EIATTR_KPARAM_INFO
	.align		4
.L_105:
        /*0008*/ 	.byte	0x04, 0x17
        /*000a*/ 	.short	(.L_107 - .L_106)
.L_106:
        /*000c*/ 	.word	0x00000000
        /*0010*/ 	.short	0x0005
        /*0012*/ 	.short	0x0020
        /*0014*/ 	.byte	0x00, 0xf0, 0x11, 0x00


	//----- nvinfo : EIATTR_KPARAM_INFO
	.align		4
.L_107:
        /*0018*/ 	.byte	0x04, 0x17
        /*001a*/ 	.short	(.L_109 - .L_108)
.L_108:
        /*001c*/ 	.word	0x00000000
        /*0020*/ 	.short	0x0004
        /*0022*/ 	.short	0x001c
        /*0024*/ 	.byte	0x00, 0xf0, 0x11, 0x00


	//----- nvinfo : EIATTR_KPARAM_INFO
	.align		4
.L_109:
        /*0028*/ 	.byte	0x04, 0x17
        /*002a*/ 	.short	(.L_111 - .L_110)
.L_110:
        /*002c*/ 	.word	0x00000000
        /*0030*/ 	.short	0x0003
        /*0032*/ 	.short	0x0018
        /*0034*/ 	.byte	0x00, 0xf0, 0x11, 0x00


	//----- nvinfo : EIATTR_KPARAM_INFO
	.align		4
.L_111:
        /*0038*/ 	.byte	0x04, 0x17
        /*003a*/ 	.short	(.L_113 - .L_112)
.L_112:
        /*003c*/ 	.word	0x00000000
        /*0040*/ 	.short	0x0002
        /*0042*/ 	.short	0x0010
        /*0044*/ 	.byte	0x00, 0xf5, 0x21, 0x00


	//----- nvinfo : EIATTR_KPARAM_INFO
	.align		4
.L_113:
        /*0048*/ 	.byte	0x04, 0x17
        /*004a*/ 	.short	(.L_115 - .L_114)
.L_114:
        /*004c*/ 	.word	0x00000000
        /*0050*/ 	.short	0x0001
        /*0052*/ 	.short	0x0008
        /*0054*/ 	.byte	0x00, 0xf5, 0x21, 0x00


	//----- nvinfo : EIATTR_KPARAM_INFO
	.align		4
.L_115:
        /*0058*/ 	.byte	0x04, 0x17
        /*005a*/ 	.short	(.L_117 - .L_116)
.L_116:
        /*005c*/ 	.word	0x00000000
        /*0060*/ 	.short	0x0000
        /*0062*/ 	.short	0x0000
        /*0064*/ 	.byte	0x00, 0xf5, 0x21, 0x00


	//----- nvinfo : EIATTR_SPARSE_MMA_MASK
	.align		4
.L_117:
        /*0068*/ 	.byte	0x03, 0x50
        /*006a*/ 	.short	0x0000


	//----- nvinfo : EIATTR_MAXREG_COUNT
	.align		4
        /*006c*/ 	.byte	0x03, 0x1b
        /*006e*/ 	.short	0x00ff


	//----- nvinfo : EIATTR_NUM_BARRIERS
	.align		4
        /*0070*/ 	.byte	0x02, 0x4c
        /*0072*/ 	.byte	0x01
	.zero		1


	//----- nvinfo : EIATTR_MERCURY_ISA_VERSION
	.align		4
        /*0074*/ 	.byte	0x03, 0x5f
        /*0076*/ 	.short	0x0101


	//----- nvinfo : EIATTR_VRC_CTA_INIT_COUNT
	.align		4
        /*0078*/ 	.byte	0x02, 0x4a
	.zero		1
	.zero		1


	//----- nvinfo : EIATTR_EXIT_INSTR_OFFSETS
	.align		4
        /*007c*/ 	.byte	0x04, 0x1c
        /*007e*/ 	.short	(.L_119 - .L_118)


	//   ....[0]....
.L_118:
        /*0080*/ 	.word	0x00000f80


	//----- nvinfo : EIATTR_CBANK_PARAM_SIZE
	.align		4
.L_119:
        /*0084*/ 	.byte	0x03, 0x19
        /*0086*/ 	.short	0x0024


	//----- nvinfo : EIATTR_PARAM_CBANK
	.align		4
        /*0088*/ 	.byte	0x04, 0x0a
        /*008a*/ 	.short	(.L_121 - .L_120)
	.align		4
.L_120:
        /*008c*/ 	.word	index@(.nv.constant0._Z13cuda_sgemm_v4ILj32ELj32ELj32ELj4EEvPfS0_S0_iii)
        /*0090*/ 	.short	0x0380
        /*0092*/ 	.short	0x0024


	//----- nvinfo : EIATTR_SW_WAR
	.align		4
.L_121:
        /*0094*/ 	.byte	0x04, 0x36
        /*0096*/ 	.short	(.L_123 - .L_122)
.L_122:
        /*0098*/ 	.word	0x00000008
.L_123:


//--------------------- .nv.info._Z13cuda_sgemm_v3ILj16ELj2EEvPfS0_S0_iii --------------------------
	.section	.nv.info._Z13cuda_sgemm_v3ILj16ELj2EEvPfS0_S0_iii,"",@"SHT_CUDA_INFO"
	.sectionflags	@""
	.align	4


	//----- nvinfo : EIATTR_CUDA_API_VERSION
	.align		4
        /*0000*/ 	.byte	0x04, 0x37
        /*0002*/ 	.short	(.L_125 - .L_124)
.L_124:
        /*0004*/ 	.word	0x00000082


	//----- nvinfo : EIATTR_KPARAM_INFO
	.align		4
.L_125:
        /*0008*/ 	.byte	0x04, 0x17
        /*000a*/ 	.short	(.L_127 - .L_126)
.L_126:
        /*000c*/ 	.word	0x00000000
        /*0010*/ 	.short	0x0005
        /*0012*/ 	.short	0x0020
        /*0014*/ 	.byte	0x00, 0xf0, 0x11, 0x00


	//----- nvinfo : EIATTR_KPARAM_INFO
	.align		4
.L_127:
        /*0018*/ 	.byte	0x04, 0x17
        /*001a*/ 	.short	(.L_129 - .L_128)
.L_128:
        /*001c*/ 	.word	0x00000000
        /*0020*/ 	.short	0x0004
        /*0022*/ 	.short	0x001c
        /*0024*/ 	.byte	0x00, 0xf0, 0x11, 0x00


	//----- nvinfo : EIATTR_KPARAM_INFO
	.align		4
.L_129:
        /*0028*/ 	.byte	0x04, 0x17
        /*002a*/ 	.short	(.L_131 - .L_130)
.L_130:
        /*002c*/ 	.word	0x00000000
        /*0030*/ 	.short	0x0003
        /*0032*/ 	.short	0x0018
        /*0034*/ 	.byte	0x00, 0xf0, 0x11, 0x00


	//----- nvinfo : EIATTR_KPARAM_INFO
	.align		4
.L_131:
        /*0038*/ 	.byte	0x04, 0x17
        /*003a*/ 	.short	(.L_133 - .L_132)
.L_132:
        /*003c*/ 	.word	0x00000000
        /*0040*/ 	.short	0x0002
        /*0042*/ 	.short	0x0010
        /*0044*/ 	.byte	0x00, 0xf5, 0x21, 0x00


	//----- nvinfo : EIATTR_KPARAM_INFO
	.align		4
.L_133:
        /*0048*/ 	.byte	0x04, 0x17
        /*004a*/ 	.short	(.L_135 - .L_134)
.L_134:
        /*004c*/ 	.word	0x00000000
        /*0050*/ 	.short	0x0001
        /*0052*/ 	.short	0x0008
        /*0054*/ 	.byte	0x00, 0xf5, 0x21, 0x00


	//----- nvinfo : EIATTR_KPARAM_INFO
	.align		4
.L_135:
        /*0058*/ 	.byte	0x04, 0x17
        /*005a*/ 	.short	(.L_137 - .L_136)
.L_136:
        /*005c*/ 	.word	0x00000000
        /*0060*/ 	.short	0x0000
        /*0062*/ 	.short	0x0000
        /*0064*/ 	.byte	0x00, 0xf5, 0x21, 0x00


	//----- nvinfo : EIATTR_SPARSE_MMA_MASK
	.align		4
.L_137:
        /*0068*/ 	.byte	0x03, 0x50
        /*006a*/ 	.short	0x0000


	//----- nvinfo : EIATTR_MAXREG_COUNT
	.align		4
        /*006c*/ 	.byte	0x03, 0x1b
        /*006e*/ 	.short	0x00ff


	//----- nvinfo : EIATTR_NUM_BARRIERS
	.align		4
        /*0070*/ 	.byte	0x02, 0x4c
        /*0072*/ 	.byte	0x01
	.zero		1


	//----- nvinfo : EIATTR_MERCURY_ISA_VERSION
	.align		4
        /*0074*/ 	.byte	0x03, 0x5f
        /*0076*/ 	.short	0x0101


	//----- nvinfo : EIATTR_VRC_CTA_INIT_COUNT
	.align		4
        /*0078*/ 	.byte	0x02, 0x4a
	.zero		1
	.zero		1


	//----- nvinfo : EIATTR_EXIT_INSTR_OFFSETS
	.align		4
        /*007c*/ 	.byte	0x04, 0x1c
        /*007e*/ 	.short	(.L_139 - .L_138)


	//   ....[0]....
.L_138:
        /*0080*/ 	.word	0x000014e0


	//----- nvinfo : EIATTR_CBANK_PARAM_SIZE
	.align		4
.L_139:
        /*0084*/ 	.byte	0x03, 0x19
        /*0086*/ 	.short	0x0024


	//----- nvinfo : EIATTR_PARAM_CBANK
	.align		4
        /*0088*/ 	.byte	0x04, 0x0a
        /*008a*/ 	.short	(.L_141 - .L_140)
	.align		4
.L_140:
        /*008c*/ 	.word	index@(.nv.constant0._Z13cuda_sgemm_v3ILj16ELj2EEvPfS0_S0_iii)
        /*0090*/ 	.short	0x0380
        /*0092*/ 	.short	0x0024


	//----- nvinfo : EIATTR_SW_WAR
	.align		4
.L_141:
        /*0094*/ 	.byte	0x04, 0x36
        /*0096*/ 	.short	(.L_143 - .L_142)
.L_142:
        /*0098*/ 	.word	0x00000008
.L_143:


//--------------------- .nv.info._Z13cuda_sgemm_v2ILj16EEvPfS0_S0_iii --------------------------
	.section	.nv.info._Z13cuda_sgemm_v2ILj16EEvPfS0_S0_iii,"",@"SHT_CUDA_INFO"
	.sectionflags	@""
	.align	4


	//----- nvinfo : EIATTR_CUDA_API_VERSION
	.align		4
        /*0000*/ 	.byte	0x04, 0x37
        /*0002*/ 	.short	(.L_145 - .L_144)
.L_144:
        /*0004*/ 	.word	0x00000082


	//----- nvinfo : EIATTR_KPARAM_INFO
	.align		4
.L_145:
        /*0008*/ 	.byte	0x04, 0x17
        /*000a*/ 	.short	(.L_147 - .L_146)
.L_146:
        /*000c*/ 	.word	0x00000000
        /*0010*/ 	.short	0x0005
        /*0012*/ 	.short	0x0020
        /*0014*/ 	.byte	0x00, 0xf0, 0x11, 0x00


	//----- nvinfo : EIATTR_KPARAM_INFO
	.align		4
.L_147:
        /*0018*/ 	.byte	0x04, 0x17
        /*001a*/ 	.short	(.L_149 - .L_148)
.L_148:
        /*001c*/ 	.word	0x00000000
        /*0020*/ 	.short	0x0004
        /*0022*/ 	.short	0x001c
        /*0024*/ 	.byte	0x00, 0xf0, 0x11, 0x00


	//----- nvinfo : EIATTR_KPARAM_INFO
	.align		4
.L_149:
        /*0028*/ 	.byte	0x04, 0x17
        /*002a*/ 	.short	(.L_151 - .L_150)
.L_150:
        /*002c*/ 	.word	0x00000000
        /*0030*/ 	.short	0x0003
        /*0032*/ 	.short	0x0018
        /*0034*/ 	.byte	0x00, 0xf0, 0x11, 0x00


	//----- nvinfo : EIATTR_KPARAM_INFO
	.align		4
.L_151:
        /*0038*/ 	.byte	0x04, 0x17
        /*003a*/ 	.short	(.L_153 - .L_152)
.L_152:
        /*003c*/ 	.word	0x00000000
        /*0040*/ 	.short	0x0002
        /*0042*/ 	.short	0x0010
        /*0044*/ 	.byte	0x00, 0xf5, 0x21, 0x00


	//----- nvinfo : EIATTR_KPARAM_INFO
	.align		4
.L_153:
        /*0048*/ 	.byte	0x04, 0x17
        /*004a*/ 	.short	(.L_155 - .L_154)
.L_154:
        /*004c*/ 	.word	0x00000000
        /*0050*/ 	.short	0x0001
        /*0052*/ 	.short	0x0008
        /*0054*/ 	.byte	0x00, 0xf5, 0x21, 0x00


	//----- nvinfo : EIATTR_KPARAM_INFO
	.align		4
.L_155:
        /*0058*/ 	.byte	0x04, 0x17
        /*005a*/ 	.short	(.L_157 - .L_156)
.L_156:
        /*005c*/ 	.word	0x00000000
        /*0060*/ 	.short	0x0000
        /*0062*/ 	.short	0x0000
        /*0064*/ 	.byte	0x00, 0xf5, 0x21, 0x00


	//----- nvinfo : EIATTR_SPARSE_MMA_MASK
	.align		4
.L_157:
        /*0068*/ 	.byte	0x03, 0x50
        /*006a*/ 	.short	0x0000


	//----- nvinfo : EIATTR_MAXREG_COUNT
	.align		4
        /*006c*/ 	.byte	0x03, 0x1b
        /*006e*/ 	.short	0x00ff


	//----- nvinfo : EIATTR_NUM_BARRIERS
	.align		4
        /*0070*/ 	.byte	0x02, 0x4c
        /*0072*/ 	.byte	0x01
	.zero		1


	//----- nvinfo : EIATTR_MERCURY_ISA_VERSION
	.align		4
        /*0074*/ 	.byte	0x03, 0x5f
        /*0076*/ 	.short	0x0101


	//----- nvinfo : EIATTR_VRC_CTA_INIT_COUNT
	.align		4
        /*0078*/ 	.byte	0x02, 0x4a
	.zero		1
	.zero		1


	//----- nvinfo : EIATTR_EXIT_INSTR_OFFSETS
	.align		4
        /*007c*/ 	.byte	0x04, 0x1c
        /*007e*/ 	.short	(.L_159 - .L_158)


	//   ....[0]....
.L_158:
        /*0080*/ 	.word	0x00001c20


	//----- nvinfo : EIATTR_CBANK_PARAM_SIZE
	.align		4
.L_159:
        /*0084*/ 	.byte	0x03, 0x19
        /*0086*/ 	.short	0x0024


	//----- nvinfo : EIATTR_PARAM_CBANK
	.align		4
        /*0088*/ 	.byte	0x04, 0x0a
        /*008a*/ 	.short	(.L_161 - .L_160)
	.align		4
.L_160:
        /*008c*/ 	.word	index@(.nv.constant0._Z13cuda_sgemm_v2ILj16EEvPfS0_S0_iii)
        /*0090*/ 	.short	0x0380
        /*0092*/ 	.short	0x0024


	//----- nvinfo : EIATTR_SW_WAR
	.align		4
.L_161:
        /*0094*/ 	.byte	0x04, 0x36
        /*0096*/ 	.short	(.L_163 - .L_162)
.L_162:
        /*0098*/ 	.word	0x00000008
.L_163:


//--------------------- .nv.info._Z13cuda_sgemm_v0PfS_S_iii --------------------------
	.section	.nv.info._Z13cuda_sgemm_v0PfS_S_iii,"",@"SHT_CUDA_INFO"
	.sectionflags	@""
	.align	4


	//----- nvinfo : EIATTR_CUDA_API_VERSION
	.align		4
        /*0000*/ 	.byte	0x04, 0x37
        /*0002*/ 	.short	(.L_165 - .L_164)
.L_164:
        /*0004*/ 	.word	0x00000082


	//----- nvinfo : EIATTR_KPARAM_INFO
	.align		4
.L_165:
        /*0008*/ 	.byte	0x04, 0x17
        /*000a*/ 	.short	(.L_167 - .L_166)
.L_166:
        /*000c*/ 	.word	0x00000000
        /*0010*/ 	.short	0x0005
        /*0012*/ 	.short	0x0020
        /*0014*/ 	.byte	0x00, 0xf0, 0x11, 0x00


	//----- nvinfo : EIATTR_KPARAM_INFO
	.align		4
.L_167:
        /*0018*/ 	.byte	0x04, 0x17
        /*001a*/ 	.short	(.L_169 - .L_168)
.L_168:
        /*001c*/ 	.word	0x00000000
        /*0020*/ 	.short	0x0004
        /*0022*/ 	.short	0x001c
        /*0024*/ 	.byte	0x00, 0xf0, 0x11, 0x00


	//----- nvinfo : EIATTR_KPARAM_INFO
	.align		4
.L_169:
        /*0028*/ 	.byte	0x04, 0x17
        /*002a*/ 	.short	(.L_171 - .L_170)
.L_170:
        /*002c*/ 	.word	0x00000000
        /*0030*/ 	.short	0x0003
        /*0032*/ 	.short	0x0018
        /*0034*/ 	.byte	0x00, 0xf0, 0x11, 0x00


	//----- nvinfo : EIATTR_KPARAM_INFO
	.align		4
.L_171:
        /*0038*/ 	.byte	0x04, 0x17
        /*003a*/ 	.short	(.L_173 - .L_172)
.L_172:
        /*003c*/ 	.word	0x00000000
        /*0040*/ 	.short	0x0002
        /*0042*/ 	.short	0x0010
        /*0044*/ 	.byte	0x00, 0xf5, 0x21, 0x00


	//----- nvinfo : EIATTR_KPARAM_INFO
	.align		4
.L_173:
        /*0048*/ 	.byte	0x04, 0x17
        /*004a*/ 	.short	(.L_175 - .L_174)
.L_174:
        /*004c*/ 	.word	0x00000000
        /*0050*/ 	.short	0x0001
        /*0052*/ 	.short	0x0008
        /*0054*/ 	.byte	0x00, 0xf5, 0x21, 0x00


	//----- nvinfo : EIATTR_KPARAM_INFO
	.align		4
.L_175:
        /*0058*/ 	.byte	0x04, 0x17
        /*005a*/ 	.short	(.L_177 - .L_176)
.L_176:
        /*005c*/ 	.word	0x00000000
        /*0060*/ 	.short	0x0000
        /*0062*/ 	.short	0x0000
        /*0064*/ 	.byte	0x00, 0xf5, 0x21, 0x00


	//----- nvinfo : EIATTR_SPARSE_MMA_MASK
	.align		4
.L_177:
        /*0068*/ 	.byte	0x03, 0x50
        /*006a*/ 	.short	0x0000


	//----- nvinfo : EIATTR_MAXREG_COUNT
	.align		4
        /*006c*/ 	.byte	0x03, 0x1b
        /*006e*/ 	.short	0x00ff


	//----- nvinfo : EIATTR_MERCURY_ISA_VERSION
	.align		4
        /*0070*/ 	.byte	0x03, 0x5f
        /*0072*/ 	.short	0x0101


	//----- nvinfo : EIATTR_VRC_CTA_INIT_COUNT
	.align		4
        /*0074*/ 	.byte	0x02, 0x4a
	.zero		1
	.zero		1


	//----- nvinfo : EIATTR_EXIT_INSTR_OFFSETS
	.align		4
        /*0078*/ 	.byte	0x04, 0x1c
        /*007a*/ 	.short	(.L_179 - .L_178)


	//   ....[0]....
.L_178:
        /*007c*/ 	.word	0x00001050


	//----- nvinfo : EIATTR_CBANK_PARAM_SIZE
	.align		4
.L_179:
        /*0080*/ 	.byte	0x03, 0x19
        /*0082*/ 	.short	0x0024


	//----- nvinfo : EIATTR_PARAM_CBANK
	.align		4
        /*0084*/ 	.byte	0x04, 0x0a
        /*0086*/ 	.short	(.L_181 - .L_180)
	.align		4
.L_180:
        /*0088*/ 	.word	index@(.nv.constant0._Z13cuda_sgemm_v0PfS_S_iii)
        /*008c*/ 	.short	0x0380
        /*008e*/ 	.short	0x0024


	//----- nvinfo : EIATTR_SW_WAR
	.align		4
.L_181:
        /*0090*/ 	.byte	0x04, 0x36
        /*0092*/ 	.short	(.L_183 - .L_182)
.L_182:
        /*0094*/ 	.word	0x00000008
.L_183:


//--------------------- .nv.callgraph             --------------------------
	.section	.nv.callgraph,"",@"SHT_CUDA_CALLGRAPH"
	.align	4
	.sectionentsize	8
	.align		4
        /*0000*/ 	.word	0x00000000
	.align		4
        /*0004*/ 	.word	0xffffffff
	.align		4
        /*0008*/ 	.word	0x00000000
	.align		4
        /*000c*/ 	.word	0xfffffffe
	.align		4
        /*0010*/ 	.word	0x00000000
	.align		4
        /*0014*/ 	.word	0xfffffffd
	.align		4
        /*0018*/ 	.word	0x00000000
	.align		4
        /*001c*/ 	.word	0xfffffffc


//--------------------- .text._Z13cuda_sgemm_v7ILj64ELj64ELj64ELj4ELj4ELj4EEvPfS0_S0_iii --------------------------
	.section	.text._Z13cuda_sgemm_v7ILj64ELj64ELj64ELj4ELj4ELj4EEvPfS0_S0_iii,"ax",@progbits
	.align	128
        .global         _Z13cuda_sgemm_v7ILj64ELj64ELj64ELj4ELj4ELj4EEvPfS0_S0_iii
        .type           _Z13cuda_sgemm_v7ILj64ELj64ELj64ELj4ELj4ELj4EEvPfS0_S0_iii,@function
        .size           _Z13cuda_sgemm_v7ILj64ELj64ELj64ELj4ELj4ELj4EEvPfS0_S0_iii,(.L_x_29 - _Z13cuda_sgemm_v7ILj64ELj64ELj64ELj4ELj4ELj4EEvPfS0_S0_iii)
        .other          _Z13cuda_sgemm_v7ILj64ELj64ELj64ELj4ELj4ELj4EEvPfS0_S0_iii,@"STO_CUDA_ENTRY STV_DEFAULT"
_Z13cuda_sgemm_v7ILj64ELj64ELj64ELj4ELj4ELj4EEvPfS0_S0_iii:
.text._Z13cuda_sgemm_v7ILj64ELj64ELj64ELj4ELj4ELj4EEvPfS0_S0_iii:
[----:B------:R-:W-:Y:S01]  /*0000*/  LDC R1, c[0x0][0x37c] ;  /* 0x0000df00ff017b82 */ /* 0x000fe20000000800 */
[----:B------:R-:W0:Y:S07]  /*0010*/  LDCU UR10, c[0x0][0x3a0] ;  /* 0x00007400ff0a77ac */ /* 0x000e2e0008000800 */
[----:B------:R-:W1:Y:S01]  /*0020*/  S2UR UR5, SR_CTAID.Y ;  /* 0x00000000000579c3 */ /* 0x000e620000002600 */
[----:B------:R-:W2:Y:S01]  /*0030*/  S2R R3, SR_TID.Y ;  /* 0x0000000000037919 */ /* 0x000ea20000002200 */
[----:B------:R-:W-:-:S02]  /*0040*/  CS2R R10, SRZ ;  /* 0x00000000000a7805 */ /* 0x000fc4000001ff00 */
[----:B------:R-:W-:Y:S02]  /*0050*/  CS2R R8, SRZ ;  /* 0x0000000000087805 */ /* 0x000fe4000001ff00 */
[----:B------:R-:W-:Y:S01]  /*0060*/  CS2R R14, SRZ ;  /* 0x00000000000e7805 */ /* 0x000fe2000001ff00 */
[----:B------:R-:W3:Y:S01]  /*0070*/  S2R R0, SR_TID.X ;  /* 0x0000000000007919 */ /* 0x000ee20000002100 */
[----:B------:R-:W-:Y:S02]  /*0080*/  CS2R R12, SRZ ;  /* 0x00000000000c7805 */ /* 0x000fe4000001ff00 */
[----:B------:R-:W-:Y:S01]  /*0090*/  CS2R R18, SRZ ;  /* 0x0000000000127805 */ /* 0x000fe2000001ff00 */
[----:B------:R-:W4:Y:S01]  /*00a0*/  S2UR UR6, SR_CTAID.X ;  /* 0x00000000000679c3 */ /* 0x000f220000002500 */
[----:B------:R-:W-:Y:S02]  /*00b0*/  CS2R R16, SRZ ;  /* 0x0000000000107805 */ /* 0x000fe4000001ff00 */
[----:B------:R-:W-:-:S02]  /*00c0*/  CS2R R22, SRZ ;  /* 0x0000000000167805 */ /* 0x000fc4000001ff00 */
[----:B------:R-:W-:Y:S01]  /*00d0*/  CS2R R20, SRZ ;  /* 0x0000000000147805 */ /* 0x000fe2000001ff00 */
[----:B------:R-:W2:Y:S01]  /*00e0*/  LDCU.64 UR12, c[0x0][0x358] ;  /* 0x00006b00ff0c77ac */ /* 0x000ea20008000a00 */
[----:B0-----:R-:W-:Y:S02]  /*00f0*/  UISETP.GE.AND UP0, UPT, UR10, 0x1, UPT ;  /* 0x000000010a00788c */ /* 0x001fe4000bf06270 */
[----:B-1----:R-:W-:Y:S02]  /*0100*/  USHF.L.U32 UR5, UR5, 0x6, URZ ;  /* 0x0000000605057899 */ /* 0x002fe400080006ff */
[----:B----4-:R-:W-:-:S05]  /*0110*/  USHF.L.U32 UR6, UR6, 0x6, URZ ;  /* 0x0000000606067899 */ /* 0x010fca00080006ff */
[----:B--2---:R-:W-:Y:S07]  /*0120*/  BRA.U !UP0, `(.L_x_0) ;  /* 0x0000000908c07547 */ /* 0x004fee000b800000 */
[----:B------:R-:W0:Y:S01]  /*0130*/  S2UR UR9, SR_CgaCtaId ;  /* 0x00000000000979c3 */ /* 0x000e220000008800 */
[----:B------:R-:W-:Y:S01]  /*0140*/  UMOV UR4, 0x400 ;  /* 0x0000040000047882 */ /* 0x000fe20000000000 */
[----:B------:R-:W-:Y:S01]  /*0150*/  HFMA2 R11, -RZ, RZ, 0, 0 ;  /* 0x00000000ff0b7431 */ /* 0x000fe200000001ff */
[----:B------:R-:W-:-:S04]  /*0160*/  UIADD3 UR7, UPT, UPT, UR4, 0x4000, URZ ;  /* 0x0000400004077890 */ /* 0x000fc8000fffe0ff */
[----:B0-----:R-:W-:Y:S02]  /*0170*/  ULEA UR8, UR9, UR7, 0x18 ;  /* 0x0000000709087291 */ /* 0x001fe4000f8ec0ff */
[----:B------:R-:W-:Y:S02]  /*0180*/  ULEA UR4, UR9, UR4, 0x18 ;  /* 0x0000000409047291 */ /* 0x000fe4000f8ec0ff */
[----:B------:R-:W-:Y:S02]  /*0190*/  UIMAD UR7, UR5, UR10, URZ ;  /* 0x0000000a050772a4 */ /* 0x000fe4000f8e02ff */
[----:B---3--:R-:W-:-:S04]  /*01a0*/  LEA R2, R0, UR8, 0x4 ;  /* 0x0000000800027c11 */ /* 0x008fc8000f8e20ff */
[C---:B------:R-:W-:Y:S02]  /*01b0*/  LEA R2, R3.reuse, R2, 0xa ;  /* 0x0000000203027211 */ /* 0x040fe400078e50ff */
[----:B------:R-:W-:Y:S01]  /*01c0*/  LEA R3, R3, UR4, 0x4 ;  /* 0x0000000403037c11 */ /* 0x000fe2000f8e20ff */
[----:B------:R-:W-:-:S06]  /*01d0*/  UMOV UR4, URZ ;  /* 0x000000ff00047c82 */ /* 0x000fcc0008000000 */
.L_x_2:
[----:B------:R-:W0:Y:S01]  /*01e0*/  S2R R4, SR_TID.Y ;  /* 0x0000000000047919 */ /* 0x000e220000002200 */
[----:B------:R-:W1:Y:S01]  /*01f0*/  LDCU UR15, c[0x0][0x3a0] ;  /* 0x00007400ff0f77ac */ /* 0x000e620008000800 */
[----:B------:R-:W-:Y:S01]  /*0200*/  SHF.L.U32 R37, R0, 0x2, RZ ;  /* 0x0000000200257819 */ /* 0x000fe200000006ff */
[----:B------:R-:W2:Y:S03]  /*0210*/  LDCU.128 UR8, c[0x0][0x380] ;  /* 0x00007000ff0877ac */ /* 0x000ea60008000c00 */
[----:B------:R-:W-:Y:S01]  /*0220*/  IADD3 R5, PT, PT, R37, UR4, RZ ;  /* 0x0000000425057c10 */ /* 0x000fe2000fffe0ff */
[----:B------:R-:W3:Y:S01]  /*0230*/  LDCU UR14, c[0x0][0x39c] ;  /* 0x00007380ff0e77ac */ /* 0x000ee20008000800 */
[----:B0-----:R-:W-:-:S05]  /*0240*/  SHF.L.U32 R4, R4, 0x2, RZ ;  /* 0x0000000204047819 */ /* 0x001fca00000006ff */
[----:B-1----:R-:W-:-:S04]  /*0250*/  IMAD R5, R4, UR15, R5 ;  /* 0x0000000f04057c24 */ /* 0x002fc8000f8e0205 */
[C---:B------:R-:W-:Y:S01]  /*0260*/  VIADD R6, R5.reuse, UR15 ;  /* 0x0000000f05067c36 */ /* 0x040fe20008000000 */
[----:B------:R-:W-:-:S04]  /*0270*/  IADD3 R7, P0, PT, R5, UR7, RZ ;  /* 0x0000000705077c10 */ /* 0x000fc8000ff1e0ff */
[----:B------:R-:W-:Y:S02]  /*0280*/  IADD3.X R28, PT, PT, RZ, RZ, RZ, P0, !PT ;  /* 0x000000ffff1c7210 */ /* 0x000fe400007fe4ff */
[C---:B--2---:R-:W-:Y:S02]  /*0290*/  LEA R24, P1, R7.reuse, UR8, 0x2 ;  /* 0x0000000807187c11 */ /* 0x044fe4000f8210ff */
[C---:B------:R-:W-:Y:S02]  /*02a0*/  IADD3 R26, P2, PT, R6.reuse, UR7, RZ ;  /* 0x00000007061a7c10 */ /* 0x040fe4000ff5e0ff */
[----:B------:R-:W-:Y:S02]  /*02b0*/  IADD3 R5, PT, PT, R6, UR15, RZ ;  /* 0x0000000f06057c10 */ /* 0x000fe4000fffe0ff */
[----:B------:R-:W-:Y:S02]  /*02c0*/  LEA.HI.X R25, R7, UR9, R28, 0x2, P1 ;  /* 0x0000000907197c11 */ /* 0x000fe400088f141c */
[----:B------:R-:W-:-:S02]  /*02d0*/  IADD3.X R27, PT, PT, RZ, RZ, RZ, P2, !PT ;  /* 0x000000ffff1b7210 */ /* 0x000fc400017fe4ff */
[C---:B------:R-:W-:Y:S02]  /*02e0*/  IADD3 R6, P0, PT, R5.reuse, UR7, RZ ;  /* 0x0000000705067c10 */ /* 0x040fe4000ff1e0ff */
[C---:B------:R-:W-:Y:S02]  /*02f0*/  LEA R28, P1, R26.reuse, UR8, 0x2 ;  /* 0x000000081a1c7c11 */ /* 0x040fe4000f8210ff */
[----:B------:R-:W-:Y:S02]  /*0300*/  IADD3.X R7, PT, PT, RZ, RZ, RZ, P0, !PT ;  /* 0x000000ffff077210 */ /* 0x000fe400007fe4ff */
[----:B------:R-:W-:Y:S02]  /*0310*/  LEA.HI.X R29, R26, UR9, R27, 0x2, P1 ;  /* 0x000000091a1d7c11 */ /* 0x000fe400088f141b */
[C---:B------:R-:W-:Y:S01]  /*0320*/  LEA R32, P0, R6.reuse, UR8, 0x2 ;  /* 0x0000000806207c11 */ /* 0x040fe2000f8010ff */
[----:B------:R-:W2:Y:S03]  /*0330*/  LDG.E.128 R24, desc[UR12][R24.64] ;  /* 0x0000000c18187981 */ /* 0x000ea6000c1e1d00 */
[----:B------:R-:W-:Y:S01]  /*0340*/  LEA.HI.X R33, R6, UR9, R7, 0x2, P0 ;  /* 0x0000000906217c11 */ /* 0x000fe200080f1407 */
[----:B------:R-:W4:Y:S01]  /*0350*/  LDG.E.128 R28, desc[UR12][R28.64] ;  /* 0x0000000c1c1c7981 */ /* 0x000f22000c1e1d00 */
[----:B------:R-:W-:Y:S01]  /*0360*/  IADD3 R5, PT, PT, R5, UR15, RZ ;  /* 0x0000000f05057c10 */ /* 0x000fe2000fffe0ff */
[----:B------:R-:W-:-:S03]  /*0370*/  VIADD R4, R4, UR4 ;  /* 0x0000000404047c36 */ /* 0x000fc60008000000 */
[----:B------:R-:W5:Y:S01]  /*0380*/  LDG.E.128 R32, desc[UR12][R32.64] ;  /* 0x0000000c20207981 */ /* 0x000f62000c1e1d00 */
[----:B------:R-:W-:Y:S01]  /*0390*/  IADD3 R5, P0, PT, R5, UR7, RZ ;  /* 0x0000000705057c10 */ /* 0x000fe2000ff1e0ff */
[----:B---3--:R-:W-:-:S03]  /*03a0*/  IMAD R37, R4, UR14, R37 ;  /* 0x0000000e04257c24 */ /* 0x008fc6000f8e0225 */
[----:B------:R-:W-:Y:S02]  /*03b0*/  LEA R4, P1, R5, UR8, 0x2 ;  /* 0x0000000805047c11 */ /* 0x000fe4000f8210ff */
[----:B------:R-:W-:-:S04]  /*03c0*/  IADD3.X R6, PT, PT, RZ, RZ, RZ, P0, !PT ;  /* 0x000000ffff067210 */ /* 0x000fc800007fe4ff */
[----:B------:R-:W-:-:S06]  /*03d0*/  LEA.HI.X R5, R5, UR9, R6, 0x2, P1 ;  /* 0x0000000905057c11 */ /* 0x000fcc00088f1406 */
[----:B------:R-:W3:Y:S01]  /*03e0*/  LDG.E.128 R4, desc[UR12][R4.64] ;  /* 0x0000000c04047981 */ /* 0x000ee2000c1e1d00 */
[----:B------:R-:W-:Y:S02]  /*03f0*/  LEA R36, R0, R3, 0xa ;  /* 0x0000000300247211 */ /* 0x000fe400078e50ff */
[C---:B------:R-:W-:Y:S02]  /*0400*/  IADD3 R39, P0, PT, R37.reuse, UR6, RZ ;  /* 0x0000000625277c10 */ /* 0x040fe4000ff1e0ff */
[----:B------:R-:W-:-:S03]  /*0410*/  IADD3 R38, PT, PT, R37, UR14, RZ ;  /* 0x0000000e25267c10 */ /* 0x000fc6000fffe0ff */
[----:B------:R-:W-:Y:S01]  /*0420*/  IMAD.X R40, RZ, RZ, RZ, P0 ;  /* 0x000000ffff287224 */ /* 0x000fe200000e06ff */
[C---:B------:R-:W-:Y:S02]  /*0430*/  IADD3 R37, P1, PT, R38.reuse, UR6, RZ ;  /* 0x0000000626257c10 */ /* 0x040fe4000ff3e0ff */
[----:B------:R-:W-:Y:S01]  /*0440*/  IADD3 R38, PT, PT, R38, UR14, RZ ;  /* 0x0000000e26267c10 */ /* 0x000fe2000fffe0ff */
[----:B--2---:R0:W-:Y:S04]  /*0450*/  STS [R36], R24 ;  /* 0x0000001824007388 */ /* 0x0041e80000000800 */
[----:B------:R1:W-:Y:S01]  /*0460*/  STS [R36+0x100], R25 ;  /* 0x0001001924007388 */ /* 0x0003e20000000800 */
[----:B0-----:R-:W-:-:S03]  /*0470*/  LEA R24, P0, R39, UR10, 0x2 ;  /* 0x0000000a27187c11 */ /* 0x001fc6000f8010ff */
[----:B------:R0:W-:Y:S01]  /*0480*/  STS [R36+0x200], R26 ;  /* 0x0002001a24007388 */ /* 0x0001e20000000800 */
[----:B-1----:R-:W-:-:S03]  /*0490*/  LEA.HI.X R25, R39, UR11, R40, 0x2, P0 ;  /* 0x0000000b27197c11 */ /* 0x002fc600080f1428 */
[----:B----4-:R1:W-:Y:S04]  /*04a0*/  STS [R36+0x104], R29 ;  /* 0x0001041d24007388 */ /* 0x0103e80000000800 */
[----:B------:R2:W-:Y:S01]  /*04b0*/  STS [R36+0x204], R30 ;  /* 0x0002041e24007388 */ /* 0x0005e20000000800 */
[----:B0-----:R-:W-:Y:S02]  /*04c0*/  IADD3.X R26, PT, PT, RZ, RZ, RZ, P1, !PT ;  /* 0x000000ffff1a7210 */ /* 0x001fe40000ffe4ff */
[C---:B-1----:R-:W-:Y:S02]  /*04d0*/  IADD3 R29, P0, PT, R38.reuse, UR6, RZ ;  /* 0x00000006261d7c10 */ /* 0x042fe4000ff1e0ff */
[----:B------:R-:W-:Y:S02]  /*04e0*/  IADD3 R38, PT, PT, R38, UR14, RZ ;  /* 0x0000000e26267c10 */ /* 0x000fe4000fffe0ff */
[C---:B--2---:R-:W-:Y:S01]  /*04f0*/  LEA R30, P1, R37.reuse, UR10, 0x2 ;  /* 0x0000000a251e7c11 */ /* 0x044fe2000f8210ff */
[----:B------:R0:W-:Y:S04]  /*0500*/  STS [R36+0x304], R31 ;  /* 0x0003041f24007388 */ /* 0x0001e80000000800 */
[----:B-----5:R1:W-:Y:S04]  /*0510*/  STS [R36+0x8], R32 ;  /* 0x0000082024007388 */ /* 0x0203e80000000800 */
[----:B------:R2:W-:Y:S01]  /*0520*/  STS [R36+0x4], R28 ;  /* 0x0000041c24007388 */ /* 0x0005e20000000800 */
[----:B0-----:R-:W-:-:S02]  /*0530*/  LEA.HI.X R31, R37, UR11, R26, 0x2, P1 ;  /* 0x0000000b251f7c11 */ /* 0x001fc400088f141a */
[----:B------:R-:W-:Y:S02]  /*0540*/  IADD3 R38, P1, PT, R38, UR6, RZ ;  /* 0x0000000626267c10 */ /* 0x000fe4000ff3e0ff */
[----:B-1----:R-:W-:Y:S01]  /*0550*/  IADD3.X R32, PT, PT, RZ, RZ, RZ, P0, !PT ;  /* 0x000000ffff207210 */ /* 0x002fe200007fe4ff */
[----:B------:R0:W-:Y:S01]  /*0560*/  STS [R36+0x108], R33 ;  /* 0x0001082124007388 */ /* 0x0001e20000000800 */
[----:B--2---:R-:W-:-:S04]  /*0570*/  LEA R28, P0, R29, UR10, 0x2 ;  /* 0x0000000a1d1c7c11 */ /* 0x004fc8000f8010ff */
[----:B------:R-:W-:Y:S02]  /*0580*/  LEA.HI.X R29, R29, UR11, R32, 0x2, P0 ;  /* 0x0000000b1d1d7c11 */ /* 0x000fe400080f1420 */
[C---:B------:R-:W-:Y:S01]  /*0590*/  LEA R32, P0, R38.reuse, UR10, 0x2 ;  /* 0x0000000a26207c11 */ /* 0x040fe2000f8010ff */
[----:B0-----:R-:W-:Y:S01]  /*05a0*/  IMAD.X R33, RZ, RZ, RZ, P1 ;  /* 0x000000ffff217224 */ /* 0x001fe200008e06ff */
[----:B---3--:R-:W-:Y:S04]  /*05b0*/  STS [R36+0xc], R4 ;  /* 0x00000c0424007388 */ /* 0x008fe80000000800 */
[----:B------:R-:W-:Y:S01]  /*05c0*/  LEA.HI.X R33, R38, UR11, R33, 0x2, P0 ;  /* 0x0000000b26217c11 */ /* 0x000fe200080f1421 */
[----:B------:R-:W-:Y:S04]  /*05d0*/  STS [R36+0x10c], R5 ;  /* 0x00010c0524007388 */ /* 0x000fe80000000800 */
[----:B------:R-:W-:Y:S04]  /*05e0*/  STS [R36+0x20c], R6 ;  /* 0x00020c0624007388 */ /* 0x000fe80000000800 */
[----:B------:R0:W-:Y:S04]  /*05f0*/  STS [R36+0x30c], R7 ;  /* 0x00030c0724007388 */ /* 0x0001e80000000800 */
[----:B------:R1:W-:Y:S04]  /*0600*/  STS [R36+0x300], R27 ;  /* 0x0003001b24007388 */ /* 0x0003e80000000800 */
[----:B------:R-:W-:Y:S04]  /*0610*/  STS [R36+0x208], R34 ;  /* 0x0002082224007388 */ /* 0x000fe80000000800 */
[----:B------:R2:W-:Y:S04]  /*0620*/  STS [R36+0x308], R35 ;  /* 0x0003082324007388 */ /* 0x0005e80000000800 */
[----:B0-----:R-:W3:Y:S04]  /*0630*/  LDG.E.128 R4, desc[UR12][R30.64] ;  /* 0x0000000c1e047981 */ /* 0x001ee8000c1e1d00 */
[----:B-1----:R-:W4:Y:S04]  /*0640*/  LDG.E.128 R24, desc[UR12][R24.64] ;  /* 0x0000000c18187981 */ /* 0x002f28000c1e1d00 */
[----:B--2---:R-:W2:Y:S04]  /*0650*/  LDG.E.128 R32, desc[UR12][R32.64] ;  /* 0x0000000c20207981 */ /* 0x004ea8000c1e1d00 */
[----:B------:R-:W5:Y:S01]  /*0660*/  LDG.E.128 R28, desc[UR12][R28.64] ;  /* 0x0000000c1c1c7981 */ /* 0x000f62000c1e1d00 */
[----:B------:R-:W0:Y:S01]  /*0670*/  S2UR UR9, SR_CgaCtaId ;  /* 0x00000000000979c3 */ /* 0x000e220000008800 */
[----:B------:R-:W-:-:S02]  /*0680*/  UMOV UR8, 0x400 ;  /* 0x0000040000087882 */ /* 0x000fc40000000000 */
[----:B------:R-:W-:Y:S02]  /*0690*/  UIADD3 UR8, UPT, UPT, UR8, 0x4000, URZ ;  /* 0x0000400008087890 */ /* 0x000fe4000fffe0ff */
[----:B------:R-:W-:-:S04]  /*06a0*/  UIADD3 UR4, UPT, UPT, UR4, 0x40, URZ ;  /* 0x0000004004047890 */ /* 0x000fc8000fffe0ff */
[----:B------:R-:W-:Y:S02]  /*06b0*/  UISETP.GE.AND UP1, UPT, UR4, UR15, UPT ;  /* 0x0000000f0400728c */ /* 0x000fe4000bf26270 */
[----:B0-----:R-:W-:-:S06]  /*06c0*/  ULEA UR8, UR9, UR8, 0x18 ;  /* 0x0000000809087291 */ /* 0x001fcc000f8ec0ff */
[----:B------:R-:W-:Y:S01]  /*06d0*/  LEA R36, R0, UR8, 0x4 ;  /* 0x0000000800247c11 */ /* 0x000fe2000f8e20ff */
[----:B------:R-:W-:Y:S01]  /*06e0*/  UMOV UR8, 0x200 ;  /* 0x0000020000087882 */ /* 0x000fe20000000000 */
[----:B---3--:R-:W-:Y:S04]  /*06f0*/  STS.128 [R2+0x100], R4 ;  /* 0x0001000402007388 */ /* 0x008fe80000000c00 */
[----:B----4-:R-:W-:Y:S04]  /*0700*/  STS.128 [R2], R24 ;  /* 0x0000001802007388 */ /* 0x010fe80000000c00 */
[----:B--2---:R-:W-:Y:S04]  /*0710*/  STS.128 [R2+0x300], R32 ;  /* 0x0003002002007388 */ /* 0x004fe80000000c00 */
[----:B-----5:R0:W-:Y:S02]  /*0720*/  STS.128 [R2+0x200], R28 ;  /* 0x0002001c02007388 */ /* 0x0201e40000000c00 */
[----:B0-----:R-:W-:Y:S01]  /*0730*/  IADD3 R28, PT, PT, R36, 0x200, RZ ;  /* 0x00000200241c7810 */ /* 0x001fe20007ffe0ff */
[----:B------:R-:W-:Y:S06]  /*0740*/  BAR.SYNC.DEFER_BLOCKING 0x0 ;  /* 0x0000000000007b1d */ /* 0x000fec0000010000 */
.L_x_1:
[----:B------:R-:W-:Y:S04]  /*0750*/  LDS.128 R4, [R3+UR8+-0x200] ;  /* 0xfffe000803047984 */ /* 0x000fe80008000c00 */
[----:B------:R-:W0:Y:S02]  /*0760*/  LDS.128 R24, [R28+-0x200] ;  /* 0xfffe00001c187984 */ /* 0x000e240000000c00 */
[C---:B0-----:R-:W-:Y:S01]  /*0770*/  FFMA R29, R4.reuse, R24, R20 ;  /* 0x00000018041d7223 */ /* 0x041fe20000000014 */
[C---:B------:R-:W-:Y:S01]  /*0780*/  FFMA R30, R4.reuse, R25, R21 ;  /* 0x00000019041e7223 */ /* 0x040fe20000000015 */
[C---:B------:R-:W-:Y:S01]  /*0790*/  FFMA R31, R4.reuse, R26, R22 ;  /* 0x0000001a041f7223 */ /* 0x040fe20000000016 */
[----:B------:R-:W-:Y:S01]  /*07a0*/  FFMA R33, R4, R27, R23 ;  /* 0x0000001b04217223 */ /* 0x000fe20000000017 */
[C---:B------:R-:W-:Y:S01]  /*07b0*/  FFMA R34, R5.reuse, R24, R16 ;  /* 0x0000001805227223 */ /* 0x040fe20000000010 */
[C---:B------:R-:W-:Y:S01]  /*07c0*/  FFMA R35, R5.reuse, R25, R17 ;  /* 0x0000001905237223 */ /* 0x040fe20000000011 */
[C---:B------:R-:W-:Y:S01]  /*07d0*/  FFMA R36, R5.reuse, R26, R18 ;  /* 0x0000001a05247223 */ /* 0x040fe20000000012 */
[----:B------:R-:W-:Y:S01]  /*07e0*/  FFMA R37, R5, R27, R19 ;  /* 0x0000001b05257223 */ /* 0x000fe20000000013 */
[----:B------:R-:W-:Y:S01]  /*07f0*/  LDS.128 R20, [R28+-0x100] ;  /* 0xffff00001c147984 */ /* 0x000fe20000000c00 */
[C---:B------:R-:W-:Y:S01]  /*0800*/  FFMA R4, R6.reuse, R24, R12 ;  /* 0x0000001806047223 */ /* 0x040fe2000000000c */
[CC--:B------:R-:W-:Y:S01]  /*0810*/  FFMA R5, R6.reuse, R25.reuse, R13 ;  /* 0x0000001906057223 */ /* 0x0c0fe2000000000d */
[C---:B------:R-:W-:Y:S01]  /*0820*/  FFMA R32, R6.reuse, R26, R14 ;  /* 0x0000001a06207223 */ /* 0x040fe2000000000e */
[----:B------:R-:W0:Y:S01]  /*0830*/  LDS.128 R16, [R3+UR8+-0x100] ;  /* 0xffff000803107984 */ /* 0x000e220008000c00 */
[C---:B------:R-:W-:Y:S01]  /*0840*/  FFMA R8, R7.reuse, R24, R8 ;  /* 0x0000001807087223 */ /* 0x040fe20000000008 */
[C---:B------:R-:W-:Y:S01]  /*0850*/  FFMA R9, R7.reuse, R25, R9 ;  /* 0x0000001907097223 */ /* 0x040fe20000000009 */
[C---:B------:R-:W-:Y:S01]  /*0860*/  FFMA R10, R7.reuse, R26, R10 ;  /* 0x0000001a070a7223 */ /* 0x040fe2000000000a */
[-C--:B------:R-:W-:Y:S01]  /*0870*/  FFMA R6, R6, R27.reuse, R15 ;  /* 0x0000001b06067223 */ /* 0x080fe2000000000f */
[----:B------:R-:W-:Y:S01]  /*0880*/  FFMA R7, R7, R27, R11 ;  /* 0x0000001b07077223 */ /* 0x000fe2000000000b */
[----:B------:R-:W-:Y:S04]  /*0890*/  LDS.128 R12, [R3+UR8] ;  /* 0x00000008030c7984 */ /* 0x000fe80008000c00 */
[----:B------:R-:W1:Y:S01]  /*08a0*/  LDS.128 R24, [R28] ;  /* 0x000000001c187984 */ /* 0x000e620000000c00 */
        /* <DEDUP_REMOVED lines=8> */
[C---:B------:R-:W-:Y:S01]  /*0930*/  FFMA R16, R18.reuse, R20, R4 ;  /* 0x0000001412107223 */ /* 0x040fe20000000004 */
[CC--:B------:R-:W-:Y:S01]  /*0940*/  FFMA R17, R18.reuse, R21.reuse, R5 ;  /* 0x0000001512117223 */ /* 0x0c0fe20000000005 */
[C---:B------:R-:W-:Y:S01]  /*0950*/  FFMA R32, R18.reuse, R22, R32 ;  /* 0x0000001612207223 */ /* 0x040fe20000000020 */
[C---:B------:R-:W-:Y:S01]  /*0960*/  FFMA R20, R19.reuse, R20, R8 ;  /* 0x0000001413147223 */ /* 0x040fe20000000008 */
[C---:B------:R-:W-:Y:S01]  /*0970*/  FFMA R21, R19.reuse, R21, R9 ;  /* 0x0000001513157223 */ /* 0x040fe20000000009 */
[C---:B------:R-:W-:Y:S01]  /*0980*/  FFMA R22, R19.reuse, R22, R10 ;  /* 0x0000001613167223 */ /* 0x040fe2000000000a */
[-C--:B------:R-:W-:Y:S01]  /*0990*/  FFMA R18, R18, R23.reuse, R6 ;  /* 0x0000001712127223 */ /* 0x080fe20000000006 */
[----:B------:R-:W-:Y:S01]  /*09a0*/  FFMA R19, R19, R23, R7 ;  /* 0x0000001713137223 */ /* 0x000fe20000000007 */
[----:B------:R-:W-:Y:S01]  /*09b0*/  LDS.128 R8, [R3+UR8+0x100] ;  /* 0x0001000803087984 */ /* 0x000fe20008000c00 */
[----:B------:R-:W-:Y:S01]  /*09c0*/  UIADD3 UR8, UPT, UPT, UR8, 0x400, URZ ;  /* 0x0000040008087890 */ /* 0x000fe2000fffe0ff */
[C---:B-1----:R-:W-:Y:S01]  /*09d0*/  FFMA R29, R12.reuse, R24, R29 ;  /* 0x000000180c1d7223 */ /* 0x042fe2000000001d */
[C---:B------:R-:W-:Y:S01]  /*09e0*/  FFMA R30, R12.reuse, R25, R30 ;  /* 0x000000190c1e7223 */ /* 0x040fe2000000001e */
[----:B------:R0:W1:Y:S01]  /*09f0*/  LDS.128 R4, [R28+0x100] ;  /* 0x000100001c047984 */ /* 0x0000620000000c00 */
[----:B------:R-:W-:Y:S01]  /*0a00*/  UISETP.NE.AND UP0, UPT, UR8, 0x4200, UPT ;  /* 0x000042000800788c */ /* 0x000fe2000bf05270 */
[C---:B------:R-:W-:Y:S01]  /*0a10*/  FFMA R31, R12.reuse, R26, R31 ;  /* 0x0000001a0c1f7223 */ /* 0x040fe2000000001f */
[----:B------:R-:W-:Y:S01]  /*0a20*/  FFMA R33, R12, R27, R33 ;  /* 0x0000001b0c217223 */ /* 0x000fe20000000021 */
[C---:B------:R-:W-:Y:S01]  /*0a30*/  FFMA R34, R13.reuse, R24, R34 ;  /* 0x000000180d227223 */ /* 0x040fe20000000022 */
        /* <DEDUP_REMOVED lines=11> */
[----:B0-----:R-:W-:Y:S01]  /*0af0*/  IADD3 R28, PT, PT, R28, 0x400, RZ ;  /* 0x000004001c1c7810 */ /* 0x001fe20007ffe0ff */
[C---:B-1----:R-:W-:Y:S01]  /*0b00*/  FFMA R20, R8.reuse, R4, R29 ;  /* 0x0000000408147223 */ /* 0x042fe2000000001d */
        /* <DEDUP_REMOVED lines=15> */
[----:B------:R-:W-:Y:S06]  /*0c00*/  BRA.U UP0, `(.L_x_1) ;  /* 0xfffffff900d07547 */ /* 0x000fec000b83ffff */
[----:B------:R-:W-:Y:S06]  /*0c10*/  BAR.SYNC.DEFER_BLOCKING 0x0 ;  /* 0x0000000000007b1d */ /* 0x000fec0000010000 */
[----:B------:R-:W-:Y:S05]  /*0c20*/  BRA.U !UP1, `(.L_x_2) ;  /* 0xfffffff5096c7547 */ /* 0x000fea000b83ffff */
.L_x_0:
[----:B------:R-:W3:Y:S01]  /*0c30*/  S2R R3, SR_TID.Y ;  /* 0x0000000000037919 */ /* 0x000ee20000002200 */
[----:B------:R-:W0:Y:S01]  /*0c40*/  LDCU UR7, c[0x0][0x39c] ;  /* 0x00007380ff0777ac */ /* 0x000e220008000800 */
[----:B------:R-:W1:Y:S01]  /*0c50*/  LDCU.64 UR8, c[0x0][0x390] ;  /* 0x00007200ff0877ac */ /* 0x000e620008000a00 */
[----:B0-----:R-:W-:-:S04]  /*0c60*/  UIMAD UR5, UR5, UR7, URZ ;  /* 0x00000007050572a4 */ /* 0x001fc8000f8e02ff */
[----:B------:R-:W-:-:S04]  /*0c70*/  UIADD3 UR6, UP0, UPT, UR5, UR6, URZ ;  /* 0x0000000605067290 */ /* 0x000fc8000ff1e0ff */
[----:B------:R-:W-:Y:S01]  /*0c80*/  UIADD3.X UR4, UPT, UPT, URZ, URZ, URZ, UP0, !UPT ;  /* 0x000000ffff047290 */ /* 0x000fe200087fe4ff */
[----:B---3--:R-:W-:-:S05]  /*0c90*/  IMAD R0, R3, UR7, R0 ;  /* 0x0000000703007c24 */ /* 0x008fca000f8e0200 */
[----:B------:R-:W-:-:S04]  /*0ca0*/  SHF.L.U32 R0, R0, 0x2, RZ ;  /* 0x0000000200007819 */ /* 0x000fc800000006ff */
[C---:B------:R-:W-:Y:S02]  /*0cb0*/  IADD3 R3, P0, PT, R0.reuse, UR6, RZ ;  /* 0x0000000600037c10 */ /* 0x040fe4000ff1e0ff */
[----:B------:R-:W-:-:S03]  /*0cc0*/  IADD3 R0, PT, PT, R0, UR7, RZ ;  /* 0x0000000700007c10 */ /* 0x000fc6000fffe0ff */
[----:B------:R-:W-:Y:S01]  /*0cd0*/  IMAD.X R6, RZ, RZ, UR4, P0 ;  /* 0x00000004ff067e24 */ /* 0x000fe200080e06ff */
[C---:B------:R-:W-:Y:S02]  /*0ce0*/  IADD3 R4, PT, PT, R0.reuse, UR7, RZ ;  /* 0x0000000700047c10 */ /* 0x040fe4000fffe0ff */
[C---:B-1----:R-:W-:Y:S02]  /*0cf0*/  LEA R2, P0, R3.reuse, UR8, 0x2 ;  /* 0x0000000803027c11 */ /* 0x042fe4000f8010ff */
[----:B------:R-:W-:Y:S02]  /*0d00*/  IADD3 R5, P1, PT, R0, UR6, RZ ;  /* 0x0000000600057c10 */ /* 0x000fe4000ff3e0ff */
[C---:B------:R-:W-:Y:S02]  /*0d10*/  IADD3 R0, PT, PT, R4.reuse, UR7, RZ ;  /* 0x0000000704007c10 */ /* 0x040fe4000fffe0ff */
[----:B------:R-:W-:Y:S02]  /*0d20*/  LEA.HI.X R3, R3, UR9, R6, 0x2, P0 ;  /* 0x0000000903037c11 */ /* 0x000fe400080f1406 */
[----:B------:R-:W-:-:S02]  /*0d30*/  IADD3 R7, P2, PT, R4, UR6, RZ ;  /* 0x0000000604077c10 */ /* 0x000fc4000ff5e0ff */
[----:B------:R-:W-:Y:S01]  /*0d40*/  IADD3.X R24, PT, PT, RZ, UR4, RZ, P1, !PT ;  /* 0x00000004ff187c10 */ /* 0x000fe20008ffe4ff */
[----:B------:R-:W-:Y:S01]  /*0d50*/  STG.E.128 desc[UR12][R2.64], R20 ;  /* 0x0000001402007986 */ /* 0x000fe2000c101d0c */
[----:B------:R-:W-:Y:S02]  /*0d60*/  LEA R4, P1, R5, UR8, 0x2 ;  /* 0x0000000805047c11 */ /* 0x000fe4000f8210ff */
[----:B------:R-:W-:Y:S02]  /*0d70*/  IADD3 R0, P0, PT, R0, UR6, RZ ;  /* 0x0000000600007c10 */ /* 0x000fe4000ff1e0ff */
[----:B------:R-:W-:Y:S02]  /*0d80*/  IADD3.X R26, PT, PT, RZ, UR4, RZ, P2, !PT ;  /* 0x00000004ff1a7c10 */ /* 0x000fe400097fe4ff */
[----:B------:R-:W-:Y:S02]  /*0d90*/  LEA R6, P2, R7, UR8, 0x2 ;  /* 0x0000000807067c11 */ /* 0x000fe4000f8410ff */
[----:B------:R-:W-:-:S02]  /*0da0*/  LEA.HI.X R5, R5, UR9, R24, 0x2, P1 ;  /* 0x0000000905057c11 */ /* 0x000fc400088f1418 */
[----:B------:R-:W-:Y:S02]  /*0db0*/  IADD3.X R25, PT, PT, RZ, UR4, RZ, P0, !PT ;  /* 0x00000004ff197c10 */ /* 0x000fe400087fe4ff */
[C---:B------:R-:W-:Y:S01]  /*0dc0*/  LEA R24, P0, R0.reuse, UR8, 0x2 ;  /* 0x0000000800187c11 */ /* 0x040fe2000f8010ff */
[----:B------:R-:W-:Y:S01]  /*0dd0*/  STG.E.128 desc[UR12][R4.64], R16 ;  /* 0x0000001004007986 */ /* 0x000fe2000c101d0c */
[----:B------:R-:W-:Y:S02]  /*0de0*/  LEA.HI.X R7, R7, UR9, R26, 0x2, P2 ;  /* 0x0000000907077c11 */ /* 0x000fe400090f141a */
[----:B------:R-:W-:-:S03]  /*0df0*/  LEA.HI.X R25, R0, UR9, R25, 0x2, P0 ;  /* 0x0000000900197c11 */ /* 0x000fc600080f1419 */
[----:B------:R-:W-:Y:S04]  /*0e00*/  STG.E.128 desc[UR12][R6.64], R12 ;  /* 0x0000000c06007986 */ /* 0x000fe8000c101d0c */
[----:B------:R-:W-:Y:S01]  /*0e10*/  STG.E.128 desc[UR12][R24.64], R8 ;  /* 0x0000000818007986 */ /* 0x000fe2000c101d0c */
[----:B------:R-:W-:Y:S05]  /*0e20*/  EXIT ;  /* 0x000000000000794d */ /* 0x000fea0003800000 */
.L_x_3:
[----:B------:R-:W-:-:S00]  /*0e30*/  BRA `(.L_x_3) ;  /* 0xfffffffc00fc7947 */ /* 0x000fc0000383ffff */
[----:B------:R-:W-:-:S00]  /*0e40*/  NOP ;  /* 0x0000000000007918 */ /* 0x000fc00000000000 */
        /* <DEDUP_REMOVED lines=11> */
.L_x_29:


//--------------------- .text._Z14cuda_sgemm_v6_ILj64ELj64ELj64ELj4ELj4ELj4EEvPfS0_S0_iii --------------------------
	.section	.text._Z14cuda_sgemm_v6_ILj64ELj64ELj64ELj4ELj4ELj4EEvPfS0_S0_iii,"ax",@progbits
	.align	128
        .global         _Z14cuda_sgemm_v6_ILj64ELj64ELj64ELj4ELj4ELj4EEvPfS0_S0_iii
        .type           _Z14cuda_sgemm_v6_ILj64ELj64ELj64ELj4ELj4ELj4EEvPfS0_S0_iii,@function
        .size           _Z14cuda_sgemm_v6_ILj64ELj64ELj64ELj4ELj4ELj4EEvPfS0_S0_iii,(.L_x_30 - _Z14cuda_sgemm_v6_ILj64ELj64ELj64ELj4ELj4ELj4EEvPfS0_S0_iii)
        .other          _Z14cuda_sgemm_v6_ILj64ELj64ELj64ELj4ELj4ELj4EEvPfS0_S0_iii,@"STO_CUDA_ENTRY STV_DEFAULT"
_Z14cuda_sgemm_v6_ILj64ELj64ELj64ELj4ELj4ELj4EEvPfS0_S0_iii:
.text._Z14cuda_sgemm_v6_ILj64ELj64ELj64ELj4ELj4ELj4EEvPfS0_S0_iii:
[----:B------:R-:W0:Y:S01]  /*0000*/  LDC R1, c[0x0][0x37c] ;  /* 0x0000df00ff017b82 */ /* 0x000e220000000800 */
[----:B------:R-:W1:Y:S01]  /*0010*/  LDCU UR4, c[0x0][0x3a0] ;  /* 0x00007400ff0477ac */ /* 0x000e620008000800 */
[----:B------:R-:W-:Y:S01]  /*0020*/  HFMA2 R251, -RZ, RZ, 0, 0 ;  /* 0x00000000fffb7431 */ /* 0x000fe200000001ff */
[----:B0-----:R-:W-:Y:S01]  /*0030*/  IADD3 R1, PT, PT, R1, -0xb8, RZ ;  /* 0xffffff4801017810 */ /* 0x001fe20007ffe0ff */
[----:B------:R-:W-:Y:S01]  /*0040*/  HFMA2 R23, -RZ, RZ, 0, 0 ;  /* 0x00000000ff177431 */ /* 0x000fe200000001ff */
[----:B------:R-:W-:Y:S01]  /*0050*/  MOV R252, RZ ;  /* 0x000000ff00fc7202 */ /* 0x000fe20000000f00 */
        /* <DEDUP_REMOVED lines=12> */
[----:B------:R-:W0:Y:S01]  /*0120*/  LDCU.64 UR8, c[0x0][0x358] ;  /* 0x00006b00ff0877ac */ /* 0x000e220008000a00 */
[----:B------:R-:W-:Y:S01]  /*0130*/  MOV R45, RZ ;  /* 0x000000ff002d7202 */ /* 0x000fe20000000f00 */
[----:B-1----:R-:W-:-:S09]  /*0140*/  UISETP.GE.AND UP0, UPT, UR4, 0x1, UPT ;  /* 0x000000010400788c */ /* 0x002fd2000bf06270 */
[----:B------:R-:W-:Y:S05]  /*0150*/  BRA.U !UP0, `(.L_x_4) ;  /* 0x0000002508347547 */ /* 0x000fea000b800000 */
[----:B------:R1:W-:Y:S01]  /*0160*/  STL [R1+0x74], RZ ;  /* 0x000074ff01007387 */ /* 0x0003e20000100800 */
[----:B------:R-:W2:Y:S01]  /*0170*/  S2UR UR10, SR_CTAID.Y ;  /* 0x00000000000a79c3 */ /* 0x000ea20000002600 */
[----:B------:R-:W-:Y:S01]  /*0180*/  MOV R252, RZ ;  /* 0x000000ff00fc7202 */ /* 0x000fe20000000f00 */
[----:B------:R-:W-:Y:S01]  /*0190*/  UMOV UR4, URZ ;  /* 0x000000ff00047c82 */ /* 0x000fe20008000000 */
[----:B------:R1:W-:Y:S01]  /*01a0*/  STL [R1+0x70], RZ ;  /* 0x000070ff01007387 */ /* 0x0003e20000100800 */
[----:B------:R-:W-:-:S03]  /*01b0*/  MOV R251, RZ ;  /* 0x000000ff00fb7202 */ /* 0x000fc60000000f00 */
[----:B------:R1:W-:Y:S04]  /*01c0*/  STL [R1+0x6c], RZ ;  /* 0x00006cff01007387 */ /* 0x0003e80000100800 */
        /* <DEDUP_REMOVED lines=10> */
[----:B--2---:R1:W-:Y:S02]  /*0270*/  STL [R1+0x40], RZ ;  /* 0x000040ff01007387 */ /* 0x0043e40000100800 */
.L_x_6:
[----:B------:R-:W2:Y:S01]  /*0280*/  S2R R0, SR_TID.Y ;  /* 0x0000000000007919 */ /* 0x000ea20000002200 */
[----:B------:R-:W3:Y:S01]  /*0290*/  S2UR UR6, SR_CTAID.X ;  /* 0x00000000000679c3 */ /* 0x000ee20000002500 */
[----:B------:R-:W4:Y:S01]  /*02a0*/  LDCU UR11, c[0x0][0x3a0] ;  /* 0x00007400ff0b77ac */ /* 0x000f220008000800 */
[----:B------:R-:W5:Y:S01]  /*02b0*/  S2R R53, SR_TID.X ;  /* 0x0000000000357919 */ /* 0x000f620000002100 */
[----:B0-----:R-:W0:Y:S01]  /*02c0*/  LDCU UR7, c[0x0][0x39c] ;  /* 0x00007380ff0777ac */ /* 0x001e220008000800 */
[----:B------:R-:W1:Y:S01]  /*02d0*/  LDCU.128 UR12, c[0x0][0x380] ;  /* 0x00007000ff0c77ac */ /* 0x000e620008000c00 */
[----:B----4-:R-:W-:-:S04]  /*02e0*/  UIMAD UR5, UR10, UR11, URZ ;  /* 0x0000000b0a0572a4 */ /* 0x010fc8000f8e02ff */
[----:B------:R-:W-:Y:S02]  /*02f0*/  USHF.L.U32 UR5, UR5, 0x6, URZ ;  /* 0x0000000605057899 */ /* 0x000fe400080006ff */
[----:B---3--:R-:W-:Y:S01]  /*0300*/  USHF.L.U32 UR6, UR6, 0x6, URZ ;  /* 0x0000000606067899 */ /* 0x008fe200080006ff */
[----:B--2---:R-:W-:Y:S02]  /*0310*/  SHF.L.U32 R4, R0, 0x2, RZ ;  /* 0x0000000200047819 */ /* 0x004fe400000006ff */
[----:B-----5:R-:W-:Y:S02]  /*0320*/  SHF.L.U32 R3, R53, 0x2, RZ ;  /* 0x0000000235037819 */ /* 0x020fe400000006ff */
[----:B------:R-:W-:Y:S02]  /*0330*/  IADD3 R2, PT, PT, R4, UR4, RZ ;  /* 0x0000000404027c10 */ /* 0x000fe4000fffe0ff */
[----:B------:R-:W-:-:S03]  /*0340*/  IADD3 R0, PT, PT, R3, UR4, RZ ;  /* 0x0000000403007c10 */ /* 0x000fc6000fffe0ff */
[----:B0-----:R-:W-:Y:S02]  /*0350*/  IMAD R2, R2, UR7, R3 ;  /* 0x0000000702027c24 */ /* 0x001fe4000f8e0203 */
[----:B------:R-:W-:-:S03]  /*0360*/  IMAD R0, R4, UR11, R0 ;  /* 0x0000000b04007c24 */ /* 0x000fc6000f8e0200 */
[----:B------:R-:W-:Y:S02]  /*0370*/  IADD3 R3, P1, PT, R2, UR6, RZ ;  /* 0x0000000602037c10 */ /* 0x000fe4000ff3e0ff */
[----:B------:R-:W-:Y:S02]  /*0380*/  IADD3 R9, P0, PT, R0, UR5, RZ ;  /* 0x0000000500097c10 */ /* 0x000fe4000ff1e0ff */
[----:B------:R-:W-:Y:S02]  /*0390*/  IADD3.X R8, PT, PT, RZ, RZ, RZ, P1, !PT ;  /* 0x000000ffff087210 */ /* 0x000fe40000ffe4ff */
[----:B------:R-:W-:Y:S02]  /*03a0*/  IADD3 R6, PT, PT, R2, UR7, RZ ;  /* 0x0000000702067c10 */ /* 0x000fe4000fffe0ff */
[----:B-1----:R-:W-:Y:S02]  /*03b0*/  LEA R4, P1, R3, UR14, 0x2 ;  /* 0x0000000e03047c11 */ /* 0x002fe4000f8210ff */
[----:B------:R-:W-:-:S02]  /*03c0*/  IADD3.X R10, PT, PT, RZ, RZ, RZ, P0, !PT ;  /* 0x000000ffff0a7210 */ /* 0x000fc400007fe4ff */
[----:B------:R-:W-:Y:S02]  /*03d0*/  LEA R2, P0, R9, UR12, 0x2 ;  /* 0x0000000c09027c11 */ /* 0x000fe4000f8010ff */
[----:B------:R-:W-:Y:S02]  /*03e0*/  IADD3 R0, PT, PT, R0, UR11, RZ ;  /* 0x0000000b00007c10 */ /* 0x000fe4000fffe0ff */
[----:B------:R-:W-:Y:S02]  /*03f0*/  LEA.HI.X R5, R3, UR15, R8, 0x2, P1 ;  /* 0x0000000f03057c11 */ /* 0x000fe400088f1408 */
[----:B------:R-:W-:Y:S02]  /*0400*/  LEA.HI.X R3, R9, UR13, R10, 0x2, P0 ;  /* 0x0000000d09037c11 */ /* 0x000fe400080f140a */
[----:B------:R-:W-:Y:S01]  /*0410*/  IADD3 R7, P2, PT, R6, UR6, RZ ;  /* 0x0000000606077c10 */ /* 0x000fe2000ff5e0ff */
[----:B------:R-:W2:Y:S01]  /*0420*/  LDG.E.128 R24, desc[UR8][R4.64] ;  /* 0x0000000804187981 */ /* 0x000ea2000c1e1d00 */
[----:B------:R-:W-:-:S02]  /*0430*/  IADD3 R13, P0, PT, R0, UR5, RZ ;  /* 0x00000005000d7c10 */ /* 0x000fc4000ff1e0ff */
[----:B------:R-:W-:Y:S02]  /*0440*/  IADD3 R10, PT, PT, R6, UR7, RZ ;  /* 0x00000007060a7c10 */ /* 0x000fe4000fffe0ff */
[----:B------:R-:W-:Y:S02]  /*0450*/  IADD3.X R12, PT, PT, RZ, RZ, RZ, P2, !PT ;  /* 0x000000ffff0c7210 */ /* 0x000fe400017fe4ff */
[----:B------:R-:W-:Y:S02]  /*0460*/  LEA R8, P1, R7, UR14, 0x2 ;  /* 0x0000000e07087c11 */ /* 0x000fe4000f8210ff */
[----:B------:R-:W-:Y:S02]  /*0470*/  IADD3.X R14, PT, PT, RZ, RZ, RZ, P0, !PT ;  /* 0x000000ffff0e7210 */ /* 0x000fe400007fe4ff */
[----:B------:R-:W-:Y:S02]  /*0480*/  LEA R6, P0, R13, UR12, 0x2 ;  /* 0x0000000c0d067c11 */ /* 0x000fe4000f8010ff */
[----:B------:R-:W-:-:S02]  /*0490*/  IADD3 R11, PT, PT, R10, UR7, RZ ;  /* 0x000000070a0b7c10 */ /* 0x000fc4000fffe0ff */
[----:B------:R-:W-:Y:S02]  /*04a0*/  IADD3 R0, PT, PT, R0, UR11, RZ ;  /* 0x0000000b00007c10 */ /* 0x000fe4000fffe0ff */
[----:B------:R-:W-:Y:S02]  /*04b0*/  LEA.HI.X R9, R7, UR15, R12, 0x2, P1 ;  /* 0x0000000f07097c11 */ /* 0x000fe400088f140c */
[----:B------:R-:W-:Y:S02]  /*04c0*/  LEA.HI.X R7, R13, UR13, R14, 0x2, P0 ;  /* 0x0000000d0d077c11 */ /* 0x000fe400080f140e */
[----:B------:R-:W-:Y:S01]  /*04d0*/  IADD3 R15, P3, PT, R11, UR6, RZ ;  /* 0x000000060b0f7c10 */ /* 0x000fe2000ff7e0ff */
[----:B------:R-:W3:Y:S01]  /*04e0*/  LDG.E.128 R32, desc[UR8][R8.64] ;  /* 0x0000000808207981 */ /* 0x000ee2000c1e1d00 */
[----:B------:R-:W-:Y:S02]  /*04f0*/  IADD3 R13, P0, PT, R10, UR6, RZ ;  /* 0x000000060a0d7c10 */ /* 0x000fe4000ff1e0ff */
[C---:B------:R-:W-:Y:S01]  /*0500*/  IADD3 R11, P4, PT, R0.reuse, UR5, RZ ;  /* 0x00000005000b7c10 */ /* 0x040fe2000ff9e0ff */
[----:B------:R-:W4:Y:S01]  /*0510*/  LDG.E.128 R28, desc[UR8][R6.64] ;  /* 0x00000008061c7981 */ /* 0x000f22000c1e1d00 */
[----:B------:R-:W-:-:S02]  /*0520*/  IADD3 R0, PT, PT, R0, UR11, RZ ;  /* 0x0000000b00007c10 */ /* 0x000fc4000fffe0ff */
[----:B------:R-:W-:Y:S02]  /*0530*/  IADD3.X R20, PT, PT, RZ, RZ, RZ, P0, !PT ;  /* 0x000000ffff147210 */ /* 0x000fe400007fe4ff */
[----:B------:R-:W-:Y:S02]  /*0540*/  IADD3 R18, P0, PT, R0, UR5, RZ ;  /* 0x0000000500127c10 */ /* 0x000fe4000ff1e0ff */
[----:B------:R-:W-:Y:S02]  /*0550*/  IADD3.X R22, PT, PT, RZ, RZ, RZ, P4, !PT ;  /* 0x000000ffff167210 */ /* 0x000fe400027fe4ff */
[----:B------:R-:W-:Y:S02]  /*0560*/  LEA R12, P2, R13, UR14, 0x2 ;  /* 0x0000000e0d0c7c11 */ /* 0x000fe4000f8410ff */
[----:B------:R-:W-:Y:S02]  /*0570*/  LEA R10, P4, R11, UR12, 0x2 ;  /* 0x0000000c0b0a7c11 */ /* 0x000fe4000f8810ff */
[----:B------:R-:W-:-:S02]  /*0580*/  LEA R16, P1, R15, UR14, 0x2 ;  /* 0x0000000e0f107c11 */ /* 0x000fc4000f8210ff */
[----:B------:R-:W-:Y:S02]  /*0590*/  IADD3.X R0, PT, PT, RZ, RZ, RZ, P3, !PT ;  /* 0x000000ffff007210 */ /* 0x000fe40001ffe4ff */
[C---:B------:R-:W-:Y:S02]  /*05a0*/  LEA R14, P3, R18.reuse, UR12, 0x2 ;  /* 0x0000000c120e7c11 */ /* 0x040fe4000f8610ff */
[----:B------:R-:W-:Y:S02]  /*05b0*/  IADD3.X R19, PT, PT, RZ, RZ, RZ, P0, !PT ;  /* 0x000000ffff137210 */ /* 0x000fe400007fe4ff */
[----:B------:R-:W-:Y:S02]  /*05c0*/  LEA.HI.X R13, R13, UR15, R20, 0x2, P2 ;  /* 0x0000000f0d0d7c11 */ /* 0x000fe400090f1414 */
[----:B------:R-:W-:Y:S02]  /*05d0*/  LEA.HI.X R11, R11, UR13, R22, 0x2, P4 ;  /* 0x0000000d0b0b7c11 */ /* 0x000fe4000a0f1416 */
[----:B------:R-:W-:Y:S01]  /*05e0*/  LEA.HI.X R17, R15, UR15, R0, 0x2, P1 ;  /* 0x0000000f0f117c11 */ /* 0x000fe200088f1400 */
[----:B------:R0:W5:Y:S01]  /*05f0*/  LDG.E.128 R20, desc[UR8][R2.64] ;  /* 0x0000000802147981 */ /* 0x000162000c1e1d00 */
[----:B------:R-:W-:-:S03]  /*0600*/  LEA.HI.X R15, R18, UR13, R19, 0x2, P3 ;  /* 0x0000000d120f7c11 */ /* 0x000fc600098f1413 */
[----:B------:R-:W3:Y:S04]  /*0610*/  LDG.E.128 R36, desc[UR8][R10.64] ;  /* 0x000000080a247981 */ /* 0x000ee8000c1e1d00 */
[----:B------:R-:W3:Y:S04]  /*0620*/  LDG.E.128 R40, desc[UR8][R12.64] ;  /* 0x000000080c287981 */ /* 0x000ee8000c1e1d00 */
[----:B------:R-:W3:Y:S04]  /*0630*/  LDG.E.128 R44, desc[UR8][R14.64] ;  /* 0x000000080e2c7981 */ /* 0x000ee8000c1e1d00 */
[----:B------:R-:W3:Y:S01]  /*0640*/  LDG.E.128 R48, desc[UR8][R16.64] ;  /* 0x0000000810307981 */ /* 0x000ee2000c1e1d00 */
[----:B------:R-:W1:Y:S01]  /*0650*/  S2UR UR7, SR_CgaCtaId ;  /* 0x00000000000779c3 */ /* 0x000e620000008800 */
[----:B------:R-:W0:Y:S01]  /*0660*/  S2R R52, SR_TID.Y ;  /* 0x0000000000347919 */ /* 0x000e220000002200 */
[----:B------:R-:W-:-:S02]  /*0670*/  UMOV UR5, 0x400 ;  /* 0x0000040000057882 */ /* 0x000fc40000000000 */
[----:B------:R-:W-:Y:S02]  /*0680*/  UIADD3 UR6, UPT, UPT, UR5, 0x4000, URZ ;  /* 0x0000400005067890 */ /* 0x000fe4000fffe0ff */
[----:B-1----:R-:W-:Y:S02]  /*0690*/  ULEA UR5, UR7, UR5, 0x18 ;  /* 0x0000000507057291 */ /* 0x002fe4000f8ec0ff */
[----:B------:R-:W-:-:S04]  /*06a0*/  ULEA UR6, UR7, UR6, 0x18 ;  /* 0x0000000607067291 */ /* 0x000fc8000f8ec0ff */
[C---:B------:R-:W-:Y:S02]  /*06b0*/  LEA R0, R53.reuse, UR5, 0x4 ;  /* 0x0000000535007c11 */ /* 0x040fe4000f8e20ff */
[----:B0-----:R-:W-:Y:S02]  /*06c0*/  LEA R3, R53, UR6, 0x4 ;  /* 0x0000000635037c11 */ /* 0x001fe4000f8e20ff */
[C---:B------:R-:W-:Y:S02]  /*06d0*/  LEA R0, R52.reuse, R0, 0xa ;  /* 0x0000000034007211 */ /* 0x040fe400078e50ff */
[----:B------:R-:W-:Y:S01]  /*06e0*/  LEA R2, R52, R3, 0xa ;  /* 0x0000000334027211 */ /* 0x000fe200078e50ff */
[----:B------:R-:W0:Y:S01]  /*06f0*/  S2R R244, SR_TID.Y ;  /* 0x0000000000f47919 */ /* 0x000e220000002200 */
[----:B------:R-:W-:-:S04]  /*0700*/  UIADD3 UR4, UPT, UPT, UR4, 0x40, URZ ;  /* 0x0000004004047890 */ /* 0x000fc8000fffe0ff */
[----:B------:R-:W-:Y:S01]  /*0710*/  UISETP.GE.AND UP1, UPT, UR4, UR11, UPT ;  /* 0x0000000b0400728c */ /* 0x000fe2000bf26270 */
[----:B-----5:R-:W-:Y:S04]  /*0720*/  STS.128 [R0], R20 ;  /* 0x0000001400007388 */ /* 0x020fe80000000c00 */
[----:B--2---:R-:W-:Y:S04]  /*0730*/  STS.128 [R2], R24 ;  /* 0x0000001802007388 */ /* 0x004fe80000000c00 */
[----:B----4-:R-:W-:Y:S04]  /*0740*/  STS.128 [R0+0x100], R28 ;  /* 0x0001001c00007388 */ /* 0x010fe80000000c00 */
[----:B---3--:R-:W-:Y:S04]  /*0750*/  STS.128 [R2+0x100], R32 ;  /* 0x0001002002007388 */ /* 0x008fe80000000c00 */
[----:B------:R-:W-:Y:S04]  /*0760*/  STS.128 [R0+0x200], R36 ;  /* 0x0002002400007388 */ /* 0x000fe80000000c00 */
[----:B------:R-:W-:Y:S04]  /*0770*/  STS.128 [R2+0x200], R40 ;  /* 0x0002002802007388 */ /* 0x000fe80000000c00 */
[----:B------:R-:W-:Y:S04]  /*0780*/  STS.128 [R0+0x300], R44 ;  /* 0x0003002c00007388 */ /* 0x000fe80000000c00 */
[----:B------:R-:W-:Y:S01]  /*0790*/  STS.128 [R2+0x300], R48 ;  /* 0x0003003002007388 */ /* 0x000fe20000000c00 */
[----:B------:R-:W-:Y:S06]  /*07a0*/  BAR.SYNC.DEFER_BLOCKING 0x0 ;  /* 0x0000000000007b1d */ /* 0x000fec0000010000 */
[----:B------:R-:W1:Y:S04]  /*07b0*/  LDS.128 R12, [R3] ;  /* 0x00000000030c7984 */ /* 0x000e680000000c00 */
[----:B------:R-:W2:Y:S04]  /*07c0*/  LDS.128 R4, [R3+0x100] ;  /* 0x0001000003047984 */ /* 0x000ea80000000c00 */
[----:B------:R-:W3:Y:S04]  /*07d0*/  LDS.128 R8, [R3+0x200] ;  /* 0x0002000003087984 */ /* 0x000ee80000000c00 */
[----:B------:R-:W-:Y:S04]  /*07e0*/  LDS.128 R16, [R3+0x700] ;  /* 0x0007000003107984 */ /* 0x000fe80000000c00 */
[----:B------:R-:W-:Y:S04]  /*07f0*/  LDS.128 R20, [R3+0x800] ;  /* 0x0008000003147984 */ /* 0x000fe80000000c00 */
[----:B------:R-:W-:Y:S04]  /*0800*/  LDS.128 R24, [R3+0x900] ;  /* 0x0009000003187984 */ /* 0x000fe80000000c00 */
[----:B------:R-:W-:Y:S04]  /*0810*/  LDS.128 R28, [R3+0xa00] ;  /* 0x000a0000031c7984 */ /* 0x000fe80000000c00 */
[----:B------:R-:W-:Y:S04]  /*0820*/  LDS.128 R32, [R3+0xb00] ;  /* 0x000b000003207984 */ /* 0x000fe80000000c00 */
[----:B------:R-:W-:Y:S04]  /*0830*/  LDS.128 R36, [R3+0xc00] ;  /* 0x000c000003247984 */ /* 0x000fe80000000c00 */
[----:B------:R-:W-:Y:S04]  /*0840*/  LDS.128 R40, [R3+0xd00] ;  /* 0x000d000003287984 */ /* 0x000fe80000000c00 */
[----:B-1----:R-:W-:Y:S04]  /*0850*/  STL.64 [R1+0x30], R12 ;  /* 0x0000300c01007387 */ /* 0x002fe80000100a00 */
[----:B------:R-:W-:Y:S04]  /*0860*/  STL.64 [R1+0x38], R14 ;  /* 0x0000380e01007387 */ /* 0x000fe80000100a00 */
[----:B------:R-:W1:Y:S04]  /*0870*/  LDS.128 R12, [R3+0x300] ;  /* 0x00030000030c7984 */ /* 0x000e680000000c00 */
[----:B--2---:R2:W-:Y:S04]  /*0880*/  STL.64 [R1+0x20], R4 ;  /* 0x0000200401007387 */ /* 0x0045e80000100a00 */
[----:B------:R2:W-:Y:S04]  /*0890*/  STL.64 [R1+0x28], R6 ;  /* 0x0000280601007387 */ /* 0x0005e80000100a00 */
[----:B---3--:R2:W-:Y:S04]  /*08a0*/  STL.64 [R1+0x10], R8 ;  /* 0x0000100801007387 */ /* 0x0085e80000100a00 */
[----:B------:R2:W-:Y:S04]  /*08b0*/  STL.64 [R1+0x18], R10 ;  /* 0x0000180a01007387 */ /* 0x0005e80000100a00 */
[----:B------:R2:W3:Y:S04]  /*08c0*/  LDS.128 R4, [R3+0x400] ;  /* 0x0004000003047984 */ /* 0x0004e80000000c00 */
[----:B------:R2:W4:Y:S04]  /*08d0*/  LDS.128 R8, [R3+0x500] ;  /* 0x0005000003087984 */ /* 0x0005280000000c00 */
[----:B------:R2:W0:Y:S04]  /*08e0*/  LDS.128 R44, [R3+0xe00] ;  /* 0x000e0000032c7984 */ /* 0x0004280000000c00 */
[----:B------:R2:W0:Y:S04]  /*08f0*/  LDS.128 R48, [R3+0xf00] ;  /* 0x000f000003307984 */ /* 0x0004280000000c00 */
[----:B------:R2:W0:Y:S04]  /*0900*/  LDS.128 R52, [R3+0x1000] ;  /* 0x0010000003347984 */ /* 0x0004280000000c00 */
[----:B-1----:R2:W-:Y:S04]  /*0910*/  STL.64 [R1], R12 ;  /* 0x0000000c01007387 */ /* 0x0025e80000100a00 */
[----:B------:R2:W-:Y:S04]  /*0920*/  STL.64 [R1+0x8], R14 ;  /* 0x0000080e01007387 */ /* 0x0005e80000100a00 */
[----:B------:R2:W1:Y:S04]  /*0930*/  LDS.128 R12, [R3+0x600] ;  /* 0x00060000030c7984 */ /* 0x0004680000000c00 */
[----:B------:R2:W0:Y:S04]  /*0940*/  LDS.128 R56, [R3+0x1100] ;  /* 0x0011000003387984 */ /* 0x0004280000000c00 */
        /* <DEDUP_REMOVED lines=36> */
[----:B------:R2:W1:Y:S04]  /*0b90*/  LDS.128 R204, [R3+0x3600] ;  /* 0x0036000003cc7984 */ /* 0x0004680000000c00 */
        /* <DEDUP_REMOVED lines=8> */
[----:B------:R2:W1:Y:S01]  /*0c20*/  LDS.128 R240, [R3+0x3f00] ;  /* 0x003f000003f07984 */ /* 0x0004620000000c00 */
[----:B------:R-:W-:Y:S01]  /*0c30*/  HFMA2 R2, -RZ, RZ, 0, 0 ;  /* 0x00000000ff027431 */ /* 0x000fe200000001ff */
[----:B0-----:R-:W-:Y:S01]  /*0c40*/  LEA R0, R244, UR5, 0xa ;  /* 0x00000005f4007c11 */ /* 0x001fe2000f8e50ff */
[----:B---34-:R-:W-:-:S06]  /*0c50*/  UMOV UR5, 0x80 ;  /* 0x0000008000057882 */ /* 0x018fcc0000000000 */
.L_x_5:
[----:B0-2---:R0:W2:Y:S04]  /*0c60*/  LDL R3, [R1+0x74] ;  /* 0x0000740001037983 */ /* 0x0050a80000100800 */
[----:B------:R0:W3:Y:S04]  /*0c70*/  LDL R248, [R1+0x70] ;  /* 0x0000700001f87983 */ /* 0x0000e80000100800 */
[----:B------:R0:W4:Y:S04]  /*0c80*/  LDL R249, [R1+0x6c] ;  /* 0x00006c0001f97983 */ /* 0x0001280000100800 */
[----:B------:R0:W5:Y:S04]  /*0c90*/  LDL R250, [R1+0x68] ;  /* 0x0000680001fa7983 */ /* 0x0001680000100800 */
[----:B-1----:R-:W-:Y:S04]  /*0ca0*/  STL [R1+0xb4], R235 ;  /* 0x0000b4eb01007387 */ /* 0x002fe80000100800 */
[----:B------:R-:W-:Y:S04]  /*0cb0*/  STL [R1+0xb0], R236 ;  /* 0x0000b0ec01007387 */ /* 0x000fe80000100800 */
[----:B------:R-:W-:Y:S04]  /*0cc0*/  STL [R1+0xac], R237 ;  /* 0x0000aced01007387 */ /* 0x000fe80000100800 */
[----:B------:R-:W-:Y:S04]  /*0cd0*/  STL [R1+0xa8], R238 ;  /* 0x0000a8ee01007387 */ /* 0x000fe80000100800 */
[----:B------:R1:W-:Y:S01]  /*0ce0*/  STL [R1+0xa4], R239 ;  /* 0x0000a4ef01007387 */ /* 0x0003e20000100800 */
[----:B------:R-:W-:-:S02]  /*0cf0*/  ISETP.EQ.AND P0, PT, R2, RZ, PT ;  /* 0x000000ff0200720c */ /* 0x000fc40003f02270 */
[C---:B------:R-:W-:Y:S01]  /*0d00*/  ISETP.EQ.AND P1, PT, R2.reuse, 0x10, PT ;  /* 0x000000100200780c */ /* 0x040fe20003f22270 */
[----:B------:R-:W0:Y:S04]  /*0d10*/  LDS.128 R244, [R0+UR5+-0x80] ;  /* 0xffff800500f47984 */ /* 0x000e280008000c00 */
[----:B-1----:R-:W2:Y:S04]  /*0d20*/  LDL R239, [R1+0x64] ;  /* 0x0000640001ef7983 */ /* 0x002ea80000100800 */
[----:B------:R-:W-:Y:S04]  /*0d30*/  STL [R1+0xa0], R240 ;  /* 0x0000a0f001007387 */ /* 0x000fe80000100800 */
[----:B------:R-:W-:Y:S04]  /*0d40*/  STL [R1+0x9c], R241 ;  /* 0x00009cf101007387 */ /* 0x000fe80000100800 */
[----:B------:R1:W-:Y:S01]  /*0d50*/  STL [R1+0x98], R242 ;  /* 0x000098f201007387 */ /* 0x0003e20000100800 */
[----:B------:R-:W-:-:S02]  /*0d60*/  ISETP.EQ.AND P2, PT, R2, 0x20, PT ;  /* 0x000000200200780c */ /* 0x000fc40003f42270 */
[----:B------:R-:W-:Y:S01]  /*0d70*/  ISETP.EQ.AND P3, PT, R2, 0x30, PT ;  /* 0x000000300200780c */ /* 0x000fe20003f62270 */
[----:B-1----:R-:W3:Y:S04]  /*0d80*/  LDL R242, [R1+0x60] ;  /* 0x0000600001f27983 */ /* 0x002ee80000100800 */
[----:B------:R-:W-:Y:S04]  /*0d90*/  STL [R1+0x94], R243 ;  /* 0x000094f301007387 */ /* 0x000fe80000100800 */
[----:B------:R-:W5:Y:S04]  /*0da0*/  LDL R241, [R1+0x58] ;  /* 0x0000580001f17983 */ /* 0x000f680000100800 */
[----:B------:R-:W4:Y:S04]  /*0db0*/  LDL R240, [R1+0x54] ;  /* 0x0000540001f07983 */ /* 0x000f280000100800 */
[----:B------:R-:W4:Y:S04]  /*0dc0*/  LDL R238, [R1+0x50] ;  /* 0x0000500001ee7983 */ /* 0x000f280000100800 */
[----:B------:R-:W4:Y:S04]  /*0dd0*/  LDL R237, [R1+0x4c] ;  /* 0x00004c0001ed7983 */ /* 0x000f280000100800 */
[----:B------:R-:W4:Y:S04]  /*0de0*/  LDL R236, [R1+0x48] ;  /* 0x0000480001ec7983 */ /* 0x000f280000100800 */
[----:B------:R-:W4:Y:S04]  /*0df0*/  LDL R235, [R1+0x44] ;  /* 0x0000440001eb7983 */ /* 0x000f280000100800 */
[----:B------:R1:W-:Y:S04]  /*0e00*/  STL [R1+0x78], R2 ;  /* 0x0000780201007387 */ /* 0x0003e80000100800 */
[----:B-1----:R-:W4:Y:S01]  /*0e10*/  LDL R2, [R1+0x5c] ;  /* 0x00005c0001027983 */ /* 0x002f220000100800 */
[----:B--2---:R-:W-:-:S03]  /*0e20*/  @P1 MOV R3, R239 ;  /* 0x000000ef00031202 */ /* 0x004fc60000000f00 */
[----:B------:R-:W2:Y:S01]  /*0e30*/  LDL R239, [R1+0x40] ;  /* 0x0000400001ef7983 */ /* 0x000ea20000100800 */
[----:B---3--:R-:W-:Y:S02]  /*0e40*/  @P1 MOV R248, R242 ;  /* 0x000000f200f81202 */ /* 0x008fe40000000f00 */
[----:B-----5:R-:W-:Y:S02]  /*0e50*/  @P1 MOV R250, R241 ;  /* 0x000000f100fa1202 */ /* 0x020fe40000000f00 */
[----:B----4-:R-:W-:Y:S02]  /*0e60*/  @P2 MOV R3, R240 ;  /* 0x000000f000032202 */ /* 0x010fe40000000f00 */
[----:B------:R-:W-:Y:S02]  /*0e70*/  @P2 MOV R248, R238 ;  /* 0x000000ee00f82202 */ /* 0x000fe40000000f00 */
[----:B------:R-:W-:Y:S02]  /*0e80*/  @P2 MOV R250, R236 ;  /* 0x000000ec00fa2202 */ /* 0x000fe40000000f00 */
[----:B------:R-:W-:Y:S01]  /*0e90*/  @P3 MOV R3, R235 ;  /* 0x000000eb00033202 */ /* 0x000fe20000000f00 */
[----:B------:R1:W-:Y:S01]  /*0ea0*/  STL [R1+0x7c], R2 ;  /* 0x00007c0201007387 */ /* 0x0003e20000100800 */
[----:B------:R-:W-:-:S02]  /*0eb0*/  @P1 MOV R249, R2 ;  /* 0x0000000200f91202 */ /* 0x000fc40000000f00 */
[----:B------:R-:W-:Y:S01]  /*0ec0*/  @P2 MOV R249, R237 ;  /* 0x000000ed00f92202 */ /* 0x000fe20000000f00 */
[----:B------:R-:W0:Y:S04]  /*0ed0*/  LDL R235, [R1+0x30] ;  /* 0x0000300001eb7983 */ /* 0x000e280000100800 */
[----:B------:R-:W3:Y:S04]  /*0ee0*/  LDL R236, [R1+0x34] ;  /* 0x0000340001ec7983 */ /* 0x000ee80000100800 */
[----:B------:R-:W4:Y:S04]  /*0ef0*/  LDL R237, [R1+0x38] ;  /* 0x0000380001ed7983 */ /* 0x000f280000100800 */
[----:B------:R-:W5:Y:S01]  /*0f00*/  LDL R238, [R1+0x3c] ;  /* 0x00003c0001ee7983 */ /* 0x000f620000100800 */
[----:B------:R-:W-:-:S03]  /*0f10*/  @P3 MOV R249, R252 ;  /* 0x000000fc00f93202 */ /* 0x000fc60000000f00 */
[----:B------:R-:W5:Y:S01]  /*0f20*/  LDL R240, [R1+0x24] ;  /* 0x0000240001f07983 */ /* 0x000f620000100800 */
[----:B------:R-:W-:-:S03]  /*0f30*/  @P3 MOV R250, R251 ;  /* 0x000000fb00fa3202 */ /* 0x000fc60000000f00 */
[----:B------:R-:W5:Y:S04]  /*0f40*/  LDL R241, [R1+0x28] ;  /* 0x0000280001f17983 */ /* 0x000f680000100800 */
[----:B------:R-:W5:Y:S04]  /*0f50*/  LDL R242, [R1+0x2c] ;  /* 0x00002c0001f27983 */ /* 0x000f680000100800 */
[----:B------:R-:W5:Y:S04]  /*0f60*/  LDL R243, [R1+0x10] ;  /* 0x0000100001f37983 */ /* 0x000f680000100800 */
[----:B-1----:R-:W5:Y:S01]  /*0f70*/  LDL R2, [R1+0xc] ;  /* 0x00000c0001027983 */ /* 0x002f620000100800 */
[----:B--2---:R-:W-:-:S03]  /*0f80*/  @P3 MOV R248, R239 ;  /* 0x000000ef00f83202 */ /* 0x004fc60000000f00 */
[----:B------:R-:W2:Y:S04]  /*0f90*/  LDL R239, [R1+0x20] ;  /* 0x0000200001ef7983 */ /* 0x000ea80000100800 */
[----:B------:R1:W-:Y:S04]  /*0fa0*/  STL [R1+0x80], R252 ;  /* 0x000080fc01007387 */ /* 0x0003e80000100800 */
[----:B-1----:R-:W2:Y:S04]  /*0fb0*/  LDL R252, [R1+0x8] ;  /* 0x0000080001fc7983 */ /* 0x002ea80000100800 */
[----:B------:R1:W-:Y:S04]  /*0fc0*/  STL [R1+0x84], R251 ;  /* 0x000084fb01007387 */ /* 0x0003e80000100800 */
[----:B-1----:R-:W2:Y:S01]  /*0fd0*/  LDL R251, [R1+0x4] ;  /* 0x0000040001fb7983 */ /* 0x002ea20000100800 */
[----:B0-----:R-:W-:-:S03]  /*0fe0*/  FFMA R3, R235, R244, R3 ;  /* 0x000000f4eb037223 */ /* 0x001fc60000000003 */
[----:B------:R-:W2:Y:S01]  /*0ff0*/  LDL.LU R235, [R1+0xb4] ;  /* 0x0000b40001eb7983 */ /* 0x000ea20000300800 */
[----:B---3--:R-:W-:-:S03]  /*1000*/  FFMA R248, R244, R236, R248 ;  /* 0x000000ecf4f87223 */ /* 0x008fc600000000f8 */
[----:B------:R-:W3:Y:S01]  /*1010*/  LDL.LU R236, [R1+0xb0] ;  /* 0x0000b00001ec7983 */ /* 0x000ee20000300800 */
[----:B----4-:R-:W-:-:S03]  /*1020*/  FFMA R249, R244, R237, R249 ;  /* 0x000000edf4f97223 */ /* 0x010fc600000000f9 */
[----:B------:R-:W4:Y:S01]  /*1030*/  LDL.LU R237, [R1+0xac] ;  /* 0x0000ac0001ed7983 */ /* 0x000f220000300800 */
[----:B-----5:R-:W-:-:S03]  /*1040*/  FFMA R244, R244, R238, R250 ;  /* 0x000000eef4f47223 */ /* 0x020fc600000000fa */
[----:B------:R-:W5:Y:S04]  /*1050*/  LDL.LU R238, [R1+0xa8] ;  /* 0x0000a80001ee7983 */ /* 0x000f680000300800 */
[----:B------:R-:W3:Y:S01]  /*1060*/  LDL R250, [R1+0x18] ;  /* 0x0000180001fa7983 */ /* 0x000ee20000100800 */
[-C--:B------:R-:W-:Y:S01]  /*1070*/  FFMA R248, R240, R245.reuse, R248 ;  /* 0x000000f5f0f87223 */ /* 0x080fe200000000f8 */
[-C--:B------:R-:W-:Y:S01]  /*1080*/  FFMA R249, R241, R245.reuse, R249 ;  /* 0x000000f5f1f97223 */ /* 0x080fe200000000f9 */
[-C--:B------:R-:W-:Y:S01]  /*1090*/  FFMA R244, R242, R245.reuse, R244 ;  /* 0x000000f5f2f47223 */ /* 0x080fe200000000f4 */
[----:B--2---:R-:W-:Y:S02]  /*10a0*/  FFMA R3, R239, R245, R3 ;  /* 0x000000f5ef037223 */ /* 0x004fe40000000003 */
[----:B------:R-:W2:Y:S04]  /*10b0*/  LDL.LU R239, [R1+0xa4] ;  /* 0x0000a40001ef7983 */ /* 0x000ea80000300800 */
[----:B------:R-:W2:Y:S01]  /*10c0*/  LDL.LU R240, [R1+0xa0] ;  /* 0x0000a00001f07983 */ /* 0x000ea20000300800 */
[----:B------:R-:W-:-:S03]  /*10d0*/  FFMA R3, R243, R246, R3 ;  /* 0x000000f6f3037223 */ /* 0x000fc60000000003 */
[----:B------:R-:W2:Y:S04]  /*10e0*/  LDL.LU R241, [R1+0x9c] ;  /* 0x00009c0001f17983 */ /* 0x000ea80000300800 */
[----:B------:R-:W2:Y:S04]  /*10f0*/  LDL.LU R242, [R1+0x98] ;  /* 0x0000980001f27983 */ /* 0x000ea80000300800 */
[----:B------:R-:W4:Y:S04]  /*1100*/  LDL R245, [R1+0x14] ;  /* 0x0000140001f57983 */ /* 0x000f280000100800 */
[----:B------:R-:W2:Y:S01]  /*1110*/  LDL.LU R243, [R1+0x94] ;  /* 0x0000940001f37983 */ /* 0x000ea20000300800 */
[----:B---3--:R-:W-:-:S03]  /*1120*/  FFMA R250, R250, R246, R249 ;  /* 0x000000f6fafa7223 */ /* 0x008fc600000000f9 */
[----:B------:R-:W3:Y:S01]  /*1130*/  LDL R249, [R1+0x1c] ;  /* 0x00001c0001f97983 */ /* 0x000ee20000100800 */
[----:B----4-:R-:W-:-:S03]  /*1140*/  FFMA R245, R245, R246, R248 ;  /* 0x000000f6f5f57223 */ /* 0x010fc600000000f8 */
[----:B------:R-:W4:Y:S01]  /*1150*/  LDL R248, [R1] ;  /* 0x0000000001f87983 */ /* 0x000f220000100800 */
[----:B---3--:R-:W-:Y:S01]  /*1160*/  FFMA R244, R249, R246, R244 ;  /* 0x000000f6f9f47223 */ /* 0x008fe200000000f4 */
[-C--:B------:R-:W-:Y:S02]  /*1170*/  FFMA R249, R251, R247.reuse, R245 ;  /* 0x000000f7fbf97223 */ /* 0x080fe400000000f5 */
[----:B------:R-:W3:Y:S04]  /*1180*/  LDL R251, [R1+0x70] ;  /* 0x0000700001fb7983 */ /* 0x000ee80000100800 */
[----:B---3--:R0:W-:Y:S04]  /*1190*/  STL [R1+0x88], R251 ;  /* 0x000088fb01007387 */ /* 0x0081e80000100800 */
[----:B0-----:R-:W3:Y:S01]  /*11a0*/  LDL R251, [R1+0x54] ;  /* 0x0000540001fb7983 */ /* 0x001ee20000100800 */
[-C--:B----4-:R-:W-:Y:S01]  /*11b0*/  FFMA R248, R248, R247.reuse, R3 ;  /* 0x000000f7f8f87223 */ /* 0x090fe20000000003 */
[-C--:B------:R-:W-:Y:S01]  /*11c0*/  FFMA R3, R252, R247.reuse, R250 ;  /* 0x000000f7fc037223 */ /* 0x080fe200000000fa */
[----:B------:R-:W-:-:S02]  /*11d0*/  FFMA R250, R2, R247, R244 ;  /* 0x000000f702fa7223 */ /* 0x000fc400000000f4 */
[----:B------:R-:W0:Y:S02]  /*11e0*/  LDS.128 R244, [R0+UR5+-0x70] ;  /* 0xffff900500f47984 */ /* 0x000e240008000c00 */
[----:B0-----:R-:W-:Y:S01]  /*11f0*/  FFMA R248, R4, R244, R248 ;  /* 0x000000f404f87223 */ /* 0x001fe200000000f8 */
[C---:B------:R-:W-:Y:S01]  /*1200*/  FFMA R249, R244.reuse, R5, R249 ;  /* 0x00000005f4f97223 */ /* 0x040fe200000000f9 */
[C---:B------:R-:W-:Y:S01]  /*1210*/  FFMA R3, R244.reuse, R6, R3 ;  /* 0x00000006f4037223 */ /* 0x040fe20000000003 */
[----:B------:R-:W-:Y:S01]  /*1220*/  FFMA R244, R244, R7, R250 ;  /* 0x00000007f4f47223 */ /* 0x000fe200000000fa */
[-C--:B------:R-:W-:Y:S01]  /*1230*/  FFMA R248, R8, R245.reuse, R248 ;  /* 0x000000f508f87223 */ /* 0x080fe200000000f8 */
[-C--:B------:R-:W-:Y:S01]  /*1240*/  FFMA R249, R9, R245.reuse, R249 ;  /* 0x000000f509f97223 */ /* 0x080fe200000000f9 */
[-C--:B------:R-:W-:Y:S01]  /*1250*/  FFMA R3, R10, R245.reuse, R3 ;  /* 0x000000f50a037223 */ /* 0x080fe20000000003 */
        /* <DEDUP_REMOVED lines=60> */
[----:B------:R-:W0:Y:S04]  /*1620*/  LDS.128 R244, [R0+UR5+-0x30] ;  /* 0xffffd00500f47984 */ /* 0x000e280008000c00 */
[----:B---3--:R1:W-:Y:S04]  /*1630*/  STL [R1+0x8c], R251 ;  /* 0x00008cfb01007387 */ /* 0x0083e80000100800 */
[----:B-1----:R-:W3:Y:S01]  /*1640*/  LDL R251, [R1+0x64] ;  /* 0x0000640001fb7983 */ /* 0x002ee20000100800 */
        /* <DEDUP_REMOVED lines=50> */
[----:B------:R-:W0:Y:S02]  /*1970*/  LDS.128 R244, [R0+UR5] ;  /* 0x0000000500f47984 */ /* 0x000e240008000c00 */
        /* <DEDUP_REMOVED lines=16> */
[----:B------:R-:W0:Y:S02]  /*1a80*/  LDS.128 R244, [R0+UR5+0x10] ;  /* 0x0000100500f47984 */ /* 0x000e240008000c00 */
        /* <DEDUP_REMOVED lines=21> */
[----:B---3--:R0:W-:Y:S01]  /*1be0*/  STL [R1+0x90], R251 ;  /* 0x000090fb01007387 */ /* 0x0081e20000100800 */
[-C--:B------:R-:W-:Y:S02]  /*1bf0*/  FFMA R248, R152, R245.reuse, R248 ;  /* 0x000000f598f87223 */ /* 0x080fe400000000f8 */
[-C--:B------:R-:W-:Y:S01]  /*1c00*/  FFMA R244, R155, R245.reuse, R244 ;  /* 0x000000f59bf47223 */ /* 0x080fe200000000f4 */
[-C--:B------:R-:W-:Y:S01]  /*1c10*/  FFMA R249, R153, R245.reuse, R249 ;  /* 0x000000f599f97223 */ /* 0x080fe200000000f9 */
[----:B------:R-:W-:Y:S01]  /*1c20*/  FFMA R3, R154, R245, R3 ;  /* 0x000000f59a037223 */ /* 0x000fe20000000003 */
[----:B------:R3:W4:Y:S04]  /*1c30*/  LDL R252, [R1+0x60] ;  /* 0x0000600001fc7983 */ /* 0x0007280000100800 */
[----:B------:R3:W3:Y:S04]  /*1c40*/  LDL R2, [R1+0x6c] ;  /* 0x00006c0001027983 */ /* 0x0006e80000100800 */
[----:B0-----:R0:W4:Y:S01]  /*1c50*/  LDL R251, [R1+0x74] ;  /* 0x0000740001fb7983 */ /* 0x0011220000100800 */
        /* <DEDUP_REMOVED lines=8> */
[----:B------:R-:W1:Y:S02]  /*1ce0*/  LDS.128 R244, [R0+UR5+0x30] ;  /* 0x0000300500f47984 */ /* 0x000e640008000c00 */
[----:B-1----:R-:W-:Y:S01]  /*1cf0*/  FFMA R248, R164, R244, R248 ;  /* 0x000000f4a4f87223 */ /* 0x002fe200000000f8 */
        /* <DEDUP_REMOVED lines=77> */
[-C--:B-----5:R-:W-:Y:S01]  /*21d0*/  FFMA R3, R238, R246.reuse, R3 ;  /* 0x000000f6ee037223 */ /* 0x0a0fe20000000003 */
[----:B--2---:R-:W-:Y:S01]  /*21e0*/  FFMA R244, R239, R246, R244 ;  /* 0x000000f6eff47223 */ /* 0x004fe200000000f4 */
[-C--:B------:R-:W-:Y:S01]  /*21f0*/  FFMA R245, R240, R247.reuse, R245 ;  /* 0x000000f7f0f57223 */ /* 0x080fe200000000f5 */
[-C--:B------:R-:W-:Y:S01]  /*2200*/  FFMA R246, R241, R247.reuse, R249 ;  /* 0x000000f7f1f67223 */ /* 0x080fe200000000f9 */
[-C--:B------:R-:W-:Y:S01]  /*2210*/  FFMA R3, R242, R247.reuse, R3 ;  /* 0x000000f7f2037223 */ /* 0x080fe20000000003 */
[----:B------:R-:W-:Y:S01]  /*2220*/  FFMA R244, R243, R247, R244 ;  /* 0x000000f7f3f47223 */ /* 0x000fe200000000f4 */
[----:B------:R0:W2:Y:S04]  /*2230*/  LDL R250, [R1+0x40] ;  /* 0x0000400001fa7983 */ /* 0x0000a80000100800 */
[----:B------:R0:W5:Y:S01]  /*2240*/  LDL R248, [R1+0x44] ;  /* 0x0000440001f87983 */ /* 0x0001620000100800 */
[----:B----4-:R-:W-:-:S03]  /*2250*/  @P0 MOV R251, R245 ;  /* 0x000000f500fb0202 */ /* 0x010fc60000000f00 */
[----:B------:R0:W4:Y:S04]  /*2260*/  LDL R249, [R1+0x48] ;  /* 0x0000480001f97983 */ /* 0x0001280000100800 */
[----:B------:R0:W4:Y:S04]  /*2270*/  LDL R247, [R1+0x4c] ;  /* 0x00004c0001f77983 */ /* 0x0001280000100800 */
[----:B------:R1:W-:Y:S04]  /*2280*/  @P0 STL [R1+0x74], R251 ;  /* 0x000074fb01000387 */ /* 0x0003e80000100800 */
[----:B-1----:R0:W3:Y:S02]  /*2290*/  LDL.LU R251, [R1+0x90] ;  /* 0x0000900001fb7983 */ /* 0x0020e40000300800 */
[----:B---3--:R-:W-:-:S05]  /*22a0*/  @P1 MOV R251, R245 ;  /* 0x000000f500fb1202 */ /* 0x008fca0000000f00 */
[----:B------:R1:W-:Y:S04]  /*22b0*/  @P1 STL [R1+0x64], R251 ;  /* 0x000064fb01001387 */ /* 0x0003e80000100800 */
[----:B-1----:R0:W3:Y:S01]  /*22c0*/  LDL.LU R251, [R1+0x8c] ;  /* 0x00008c0001fb7983 */ /* 0x0020e20000300800 */
[-C--:B-----5:R-:W-:Y:S02]  /*22d0*/  @P3 MOV R248, R245.reuse ;  /* 0x000000f500f83202 */ /* 0x0a0fe40000000f00 */
[----:B---3--:R-:W-:-:S05]  /*22e0*/  @P2 MOV R251, R245 ;  /* 0x000000f500fb2202 */ /* 0x008fca0000000f00 */
[----:B------:R1:W-:Y:S04]  /*22f0*/  @P2 STL [R1+0x54], R251 ;  /* 0x000054fb01002387 */ /* 0x0003e80000100800 */
[----:B-1----:R0:W3:Y:S04]  /*2300*/  LDL.LU R251, [R1+0x88] ;  /* 0x0000880001fb7983 */ /* 0x0020e80000300800 */
[----:B------:R0:W5:Y:S01]  /*2310*/  LDL R245, [R1+0x50] ;  /* 0x0000500001f57983 */ /* 0x0001620000100800 */
[----:B------:R-:W-:Y:S02]  /*2320*/  @P1 MOV R252, R246 ;  /* 0x000000f600fc1202 */ /* 0x000fe40000000f00 */
[----:B------:R-:W-:-:S02]  /*2330*/  @P0 MOV R2, R3 ;  /* 0x0000000300020202 */ /* 0x000fc40000000f00 */
[-C--:B--2---:R-:W-:Y:S02]  /*2340*/  @P3 MOV R250, R246.reuse ;  /* 0x000000f600fa3202 */ /* 0x084fe40000000f00 */
[-C--:B---3--:R-:W-:Y:S02]  /*2350*/  @P0 MOV R251, R246.reuse ;  /* 0x000000f600fb0202 */ /* 0x088fe40000000f00 */
[----:B-----5:R-:W-:-:S03]  /*2360*/  @P2 MOV R245, R246 ;  /* 0x000000f600f52202 */ /* 0x020fc60000000f00 */
[----:B------:R1:W-:Y:S04]  /*2370*/  @P0 STL [R1+0x70], R251 ;  /* 0x000070fb01000387 */ /* 0x0003e80000100800 */
[----:B-1----:R0:W2:Y:S04]  /*2380*/  LDL.LU R251, [R1+0x84] ;  /* 0x0000840001fb7983 */ /* 0x0020a80000300800 */
[----:B------:R1:W-:Y:S04]  /*2390*/  @P1 STL [R1+0x60], R252 ;  /* 0x000060fc01001387 */ /* 0x0003e80000100800 */
[----:B-1----:R0:W3:Y:S04]  /*23a0*/  LDL.LU R252, [R1+0x80] ;  /* 0x0000800001fc7983 */ /* 0x0020e80000300800 */
[----:B------:R-:W-:Y:S04]  /*23b0*/  @P3 STL [R1+0x44], R248 ;  /* 0x000044f801003387 */ /* 0x000fe80000100800 */
[----:B------:R0:W5:Y:S04]  /*23c0*/  LDL R246, [R1+0x58] ;  /* 0x0000580001f67983 */ /* 0x0001680000100800 */
[----:B------:R-:W-:Y:S04]  /*23d0*/  @P2 STL [R1+0x50], R245 ;  /* 0x000050f501002387 */ /* 0x000fe80000100800 */
[----:B------:R1:W-:Y:S04]  /*23e0*/  @P0 STL [R1+0x6c], R2 ;  /* 0x00006c0201000387 */ /* 0x0003e80000100800 */
[----:B-1----:R0:W2:Y:S01]  /*23f0*/  LDL.LU R2, [R1+0x7c] ;  /* 0x00007c0001027983 */ /* 0x0020a20000300800 */
[----:B----4-:R-:W-:-:S02]  /*2400*/  @P2 MOV R247, R3 ;  /* 0x0000000300f72202 */ /* 0x010fc40000000f00 */
[-C--:B---3--:R-:W-:Y:S02]  /*2410*/  @P3 MOV R252, R3.reuse ;  /* 0x0000000300fc3202 */ /* 0x088fe40000000f00 */
[----:B--2---:R-:W-:-:S05]  /*2420*/  @P1 MOV R2, R3 ;  /* 0x0000000300021202 */ /* 0x004fca0000000f00 */
[----:B------:R1:W-:Y:S04]  /*2430*/  @P1 STL [R1+0x5c], R2 ;  /* 0x00005c0201001387 */ /* 0x0003e80000100800 */
[----:B-1----:R-:W2:Y:S04]  /*2440*/  LDL.LU R2, [R1+0x78] ;  /* 0x0000780001027983 */ /* 0x002ea80000300800 */
[----:B------:R0:W-:Y:S04]  /*2450*/  @P3 STL [R1+0x40], R250 ;  /* 0x000040fa01003387 */ /* 0x0001e80000100800 */
[----:B------:R0:W3:Y:S01]  /*2460*/  LDL R3, [R1+0x68] ;  /* 0x0000680001037983 */ /* 0x0000e20000100800 */
[----:B-----5:R-:W-:-:S02]  /*2470*/  @P1 MOV R246, R244 ;  /* 0x000000f400f61202 */ /* 0x020fc40000000f00 */
[----:B------:R-:W-:Y:S01]  /*2480*/  @P2 MOV R249, R244 ;  /* 0x000000f400f92202 */ /* 0x000fe20000000f00 */
[----:B------:R0:W-:Y:S01]  /*2490*/  @P2 STL [R1+0x4c], R247 ;  /* 0x00004cf701002387 */ /* 0x0001e20000100800 */
[----:B------:R-:W-:-:S04]  /*24a0*/  UIADD3 UR5, UPT, UPT, UR5, 0x100, URZ ;  /* 0x0000010005057890 */ /* 0x000fc8000fffe0ff */
[----:B------:R-:W-:Y:S01]  /*24b0*/  UISETP.NE.AND UP0, UPT, UR5, 0x480, UPT ;  /* 0x000004800500788c */ /* 0x000fe2000bf05270 */
[-C--:B------:R-:W-:Y:S02]  /*24c0*/  @P3 MOV R251, R244.reuse ;  /* 0x000000f400fb3202 */ /* 0x080fe40000000f00 */
[----:B---3--:R-:W-:-:S05]  /*24d0*/  @P0 MOV R3, R244 ;  /* 0x000000f400030202 */ /* 0x008fca0000000f00 */
[----:B------:R0:W-:Y:S04]  /*24e0*/  @P0 STL [R1+0x68], R3 ;  /* 0x0000680301000387 */ /* 0x0001e80000100800 */
[----:B------:R0:W-:Y:S04]  /*24f0*/  @P1 STL [R1+0x58], R246 ;  /* 0x000058f601001387 */ /* 0x0001e80000100800 */
[----:B------:R0:W-:Y:S01]  /*2500*/  @P2 STL [R1+0x48], R249 ;  /* 0x000048f901002387 */ /* 0x0001e20000100800 */
[----:B--2---:R-:W-:Y:S01]  /*2510*/  IADD3 R2, PT, PT, R2, 0x10, RZ ;  /* 0x0000001002027810 */ /* 0x004fe20007ffe0ff */
[----:B------:R-:W-:Y:S06]  /*2520*/  BRA.U UP0, `(.L_x_5) ;  /* 0xffffffe500cc7547 */ /* 0x000fec000b83ffff */
[----:B------:R-:W-:Y:S06]  /*2530*/  BAR.SYNC.DEFER_BLOCKING 0x0 ;  /* 0x0000000000007b1d */ /* 0x000fec0000010000 */
[----:B------:R-:W-:Y:S05]  /*2540*/  BRA.U !UP1, `(.L_x_6) ;  /* 0xffffffdd094c7547 */ /* 0x000fea000b83ffff */
[----:B------:R1:W5:Y:S04]  /*2550*/  LDL.LU R45, [R1+0x74] ;  /* 0x00007400012d7983 */ /* 0x0003680000300800 */
[----:B------:R1:W5:Y:S04]  /*2560*/  LDL.LU R43, [R1+0x70] ;  /* 0x00007000012b7983 */ /* 0x0003680000300800 */
[----:B------:R1:W5:Y:S01]  /*2570*/  LDL.LU R19, [R1+0x6c] ;  /* 0x00006c0001137983 */ /* 0x0003620000300800 */
[----:B------:R-:W-:-:S03]  /*2580*/  MOV R21, R3 ;  /* 0x0000000300157202 */ /* 0x000fc60000000f00 */
[----:B------:R1:W5:Y:S04]  /*2590*/  LDL.LU R41, [R1+0x64] ;  /* 0x0000640001297983 */ /* 0x0003680000300800 */
[----:B------:R1:W5:Y:S04]  /*25a0*/  LDL.LU R39, [R1+0x60] ;  /* 0x0000600001277983 */ /* 0x0003680000300800 */
[----:B------:R1:W5:Y:S01]  /*25b0*/  LDL.LU R37, [R1+0x5c] ;  /* 0x00005c0001257983 */ /* 0x0003620000300800 */
[----:B------:R-:W-:-:S03]  /*25c0*/  MOV R35, R246 ;  /* 0x000000f600237202 */ /* 0x000fc60000000f00 */
[----:B------:R1:W5:Y:S01]  /*25d0*/  LDL.LU R33, [R1+0x54] ;  /* 0x0000540001217983 */ /* 0x0003620000300800 */
[----:B------:R-:W-:Y:S02]  /*25e0*/  MOV R31, R245 ;  /* 0x000000f5001f7202 */ /* 0x000fe40000000f00 */
[----:B------:R-:W-:Y:S02]  /*25f0*/  MOV R29, R247 ;  /* 0x000000f7001d7202 */ /* 0x000fe40000000f00 */
[----:B------:R-:W-:Y:S02]  /*2600*/  MOV R27, R249 ;  /* 0x000000f9001b7202 */ /* 0x000fe40000000f00 */
[----:B------:R-:W-:Y:S02]  /*2610*/  MOV R25, R248 ;  /* 0x000000f800197202 */ /* 0x000fe40000000f00 */
[----:B-1----:R-:W-:-:S07]  /*2620*/  MOV R23, R250 ;  /* 0x000000fa00177202 */ /* 0x002fce0000000f00 */
.L_x_4:
[----:B------:R-:W1:Y:S01]  /*2630*/  S2R R0, SR_TID.Y ;  /* 0x0000000000007919 */ /* 0x000e620000002200 */
[----:B------:R-:W2:Y:S01]  /*2640*/  S2UR UR4, SR_CTAID.Y ;  /* 0x00000000000479c3 */ /* 0x000ea20000002600 */
[----:B------:R-:W2:Y:S01]  /*2650*/  LDCU UR10, c[0x0][0x39c] ;  /* 0x00007380ff0a77ac */ /* 0x000ea20008000800 */
[----:B0-----:R-:W1:Y:S01]  /*2660*/  S2R R3, SR_TID.X ;  /* 0x0000000000037919 */ /* 0x001e620000002100 */
[----:B------:R-:W0:Y:S05]  /*2670*/  LDCU.64 UR6, c[0x0][0x390] ;  /* 0x00007200ff0677ac */ /* 0x000e2a0008000a00 */
[----:B------:R-:W3:Y:S01]  /*2680*/  S2UR UR5, SR_CTAID.X ;  /* 0x00000000000579c3 */ /* 0x000ee20000002500 */
[----:B--2---:R-:W-:-:S04]  /*2690*/  UIMAD UR4, UR4, UR10, URZ ;  /* 0x0000000a040472a4 */ /* 0x004fc8000f8e02ff */
[----:B------:R-:W-:-:S04]  /*26a0*/  USHF.L.U32 UR4, UR4, 0x6, URZ ;  /* 0x0000000604047899 */ /* 0x000fc800080006ff */
[----:B---3--:R-:W-:Y:S01]  /*26b0*/  ULEA UR4, UP0, UR5, UR4, 0x6 ;  /* 0x0000000405047291 */ /* 0x008fe2000f8030ff */
[----:B-1----:R-:W-:-:S03]  /*26c0*/  IMAD R0, R0, UR10, R3 ;  /* 0x0000000a00007c24 */ /* 0x002fc6000f8e0203 */
[----:B------:R-:W-:Y:S02]  /*26d0*/  UIADD3.X UR5, UPT, UPT, URZ, URZ, URZ, UP0, !UPT ;  /* 0x000000ffff057290 */ /* 0x000fe400087fe4ff */
[----:B------:R-:W-:-:S04]  /*26e0*/  SHF.L.U32 R0, R0, 0x2, RZ ;  /* 0x0000000200007819 */ /* 0x000fc800000006ff */
[C---:B------:R-:W-:Y:S02]  /*26f0*/  IADD3 R4, PT, PT, R0.reuse, UR10, RZ ;  /* 0x0000000a00047c10 */ /* 0x040fe4000fffe0ff */
[----:B------:R-:W-:Y:S02]  /*2700*/  IADD3 R0, P0, PT, R0, UR4, RZ ;  /* 0x0000000400007c10 */ /* 0x000fe4000ff1e0ff */
[----:B------:R-:W-:Y:S02]  /*2710*/  IADD3 R5, P1, PT, R4, UR4, RZ ;  /* 0x0000000404057c10 */ /* 0x000fe4000ff3e0ff */
[----:B------:R-:W-:Y:S02]  /*2720*/  IADD3.X R3, PT, PT, RZ, UR5, RZ, P0, !PT ;  /* 0x00000005ff037c10 */ /* 0x000fe400087fe4ff */
[----:B0-----:R-:W-:Y:S02]  /*2730*/  LEA R2, P0, R0, UR6, 0x2 ;  /* 0x0000000600027c11 */ /* 0x001fe4000f8010ff */
[----:B------:R-:W-:-:S02]  /*2740*/  IADD3.X R6, PT, PT, RZ, UR5, RZ, P1, !PT ;  /* 0x00000005ff067c10 */ /* 0x000fc40008ffe4ff */
[C---:B------:R-:W-:Y:S02]  /*2750*/  LEA R8, P1, R5.reuse, UR6, 0x2 ;  /* 0x0000000605087c11 */ /* 0x040fe4000f8210ff */
[----:B------:R-:W-:Y:S02]  /*2760*/  LEA.HI.X R3, R0, UR7, R3, 0x2, P0 ;  /* 0x0000000700037c11 */ /* 0x000fe400080f1403 */
[C---:B------:R-:W-:Y:S02]  /*2770*/  IADD3 R0, PT, PT, R4.reuse, 0x1, RZ ;  /* 0x0000000104007810 */ /* 0x040fe40007ffe0ff */
[C---:B------:R-:W-:Y:S01]  /*2780*/  IADD3 R7, PT, PT, R4.reuse, UR10, RZ ;  /* 0x0000000a04077c10 */ /* 0x040fe2000fffe0ff */
[----:B-----5:R0:W-:Y:S01]  /*2790*/  STG.E desc[UR8][R2.64+0x8], R19 ;  /* 0x0000081302007986 */ /* 0x0201e2000c101908 */
[----:B------:R-:W-:Y:S02]  /*27a0*/  LEA.HI.X R9, R5, UR7, R6, 0x2, P1 ;  /* 0x0000000705097c11 */ /* 0x000fe400088f1406 */
[----:B------:R-:W-:Y:S01]  /*27b0*/  IADD3 R5, PT, PT, R4, 0x3, RZ ;  /* 0x0000000304057810 */ /* 0x000fe20007ffe0ff */
[----:B------:R-:W-:Y:S01]  /*27c0*/  STG.E desc[UR8][R2.64], R45 ;  /* 0x0000002d02007986 */ /* 0x000fe2000c101908 */
[----:B------:R-:W-:-:S02]  /*27d0*/  IADD3 R11, P2, PT, R0, UR4, RZ ;  /* 0x00000004000b7c10 */ /* 0x000fc4000ff5e0ff */
[----:B------:R-:W-:Y:S01]  /*27e0*/  IADD3 R0, P1, PT, R7, UR4, RZ ;  /* 0x0000000407007c10 */ /* 0x000fe2000ff3e0ff */
[----:B------:R-:W-:Y:S01]  /*27f0*/  STG.E desc[UR8][R2.64+0x4], R43 ;  /* 0x0000042b02007986 */ /* 0x000fe2000c101908 */
[----:B------:R-:W-:Y:S02]  /*2800*/  IADD3 R6, PT, PT, R4, 0x2, RZ ;  /* 0x0000000204067810 */ /* 0x000fe40007ffe0ff */
[----:B------:R-:W-:Y:S01]  /*2810*/  IADD3 R15, P0, PT, R5, UR4, RZ ;  /* 0x00000004050f7c10 */ /* 0x000fe2000ff1e0ff */
[----:B------:R1:W-:Y:S01]  /*2820*/  STG.E desc[UR8][R2.64+0xc], R21 ;  /* 0x00000c1502007986 */ /* 0x0003e2000c101908 */
[----:B------:R-:W-:Y:S02]  /*2830*/  IADD3.X R5, PT, PT, RZ, UR5, RZ, P1, !PT ;  /* 0x00000005ff057c10 */ /* 0x000fe40008ffe4ff */
[----:B------:R-:W-:Y:S01]  /*2840*/  LEA R4, P1, R0, UR6, 0x2 ;  /* 0x0000000600047c11 */ /* 0x000fe2000f8210ff */
[----:B------:R-:W-:Y:S01]  /*2850*/  STG.E desc[UR8][R8.64], R41 ;  /* 0x0000002908007986 */ /* 0x000fe2000c101908 */
[----:B------:R-:W-:-:S02]  /*2860*/  IADD3 R13, P3, PT, R6, UR4, RZ ;  /* 0x00000004060d7c10 */ /* 0x000fc4000ff7e0ff */
[----:B------:R-:W-:Y:S02]  /*2870*/  IADD3.X R16, PT, PT, RZ, UR5, RZ, P0, !PT ;  /* 0x00000005ff107c10 */ /* 0x000fe400087fe4ff */
[----:B------:R-:W-:Y:S02]  /*2880*/  LEA R14, P0, R15, UR6, 0x2 ;  /* 0x000000060f0e7c11 */ /* 0x000fe4000f8010ff */
[----:B------:R-:W-:Y:S02]  /*2890*/  LEA.HI.X R5, R0, UR7, R5, 0x2, P1 ;  /* 0x0000000700057c11 */ /* 0x000fe400088f1405 */
[----:B------:R-:W-:Y:S02]  /*28a0*/  IADD3 R6, PT, PT, R6, UR10, RZ ;  /* 0x0000000a06067c10 */ /* 0x000fe4000fffe0ff */
[----:B------:R-:W-:Y:S02]  /*28b0*/  IADD3 R0, PT, PT, R7, UR10, RZ ;  /* 0x0000000a07007c10 */ /* 0x000fe4000fffe0ff */
[----:B------:R-:W-:-:S02]  /*28c0*/  IADD3.X R18, PT, PT, RZ, UR5, RZ, P3, !PT ;  /* 0x00000005ff127c10 */ /* 0x000fc40009ffe4ff */
[----:B------:R-:W-:Y:S02]  /*28d0*/  IADD3.X R20, PT, PT, RZ, UR5, RZ, P2, !PT ;  /* 0x00000005ff147c10 */ /* 0x000fe400097fe4ff */
[----:B------:R-:W-:Y:S02]  /*28e0*/  LEA R12, P3, R13, UR6, 0x2 ;  /* 0x000000060d0c7c11 */ /* 0x000fe4000f8610ff */
[----:B------:R-:W-:Y:S02]  /*28f0*/  LEA.HI.X R15, R15, UR7, R16, 0x2, P0 ;  /* 0x000000070f0f7c11 */ /* 0x000fe400080f1410 */
[----:B------:R-:W-:Y:S02]  /*2900*/  LEA R10, P2, R11, UR6, 0x2 ;  /* 0x000000060b0a7c11 */ /* 0x000fe4000f8410ff */
[----:B------:R-:W-:Y:S02]  /*2910*/  IADD3 R7, P0, PT, R6, UR4, RZ ;  /* 0x0000000406077c10 */ /* 0x000fe4000ff1e0ff */
[----:B------:R-:W-:-:S02]  /*2920*/  IADD3 R17, P1, PT, R0, UR4, RZ ;  /* 0x0000000400117c10 */ /* 0x000fc4000ff3e0ff */
[----:B------:R-:W-:Y:S02]  /*2930*/  LEA.HI.X R13, R13, UR7, R18, 0x2, P3 ;  /* 0x000000070d0d7c11 */ /* 0x000fe400098f1412 */
[----:B------:R-:W-:Y:S02]  /*2940*/  LEA.HI.X R11, R11, UR7, R20, 0x2, P2 ;  /* 0x000000070b0b7c11 */ /* 0x000fe400090f1414 */
[----:B------:R-:W-:Y:S02]  /*2950*/  IADD3.X R18, PT, PT, RZ, UR5, RZ, P0, !PT ;  /* 0x00000005ff127c10 */ /* 0x000fe400087fe4ff */
[----:B------:R-:W-:Y:S01]  /*2960*/  LEA R6, P0, R7, UR6, 0x2 ;  /* 0x0000000607067c11 */ /* 0x000fe2000f8010ff */
[----:B------:R-:W-:Y:S01]  /*2970*/  STG.E desc[UR8][R10.64], R39 ;  /* 0x000000270a007986 */ /* 0x000fe2000c101908 */
[----:B------:R-:W-:Y:S02]  /*2980*/  IADD3.X R20, PT, PT, RZ, UR5, RZ, P1, !PT ;  /* 0x00000005ff147c10 */ /* 0x000fe40008ffe4ff */
[----:B------:R-:W-:Y:S01]  /*2990*/  LEA R16, P1, R17, UR6, 0x2 ;  /* 0x0000000611107c11 */ /* 0x000fe2000f8210ff */
[----:B------:R-:W-:Y:S01]  /*29a0*/  STG.E desc[UR8][R12.64], R37 ;  /* 0x000000250c007986 */ /* 0x000fe2000c101908 */
[----:B------:R-:W-:-:S02]  /*29b0*/  LEA.HI.X R7, R7, UR7, R18, 0x2, P0 ;  /* 0x0000000707077c11 */ /* 0x000fc400080f1412 */
[C---:B------:R-:W-:Y:S01]  /*29c0*/  IADD3 R18, PT, PT, R0.reuse, 0x1, RZ ;  /* 0x0000000100127810 */ /* 0x040fe20007ffe0ff */
[----:B------:R-:W-:Y:S01]  /*29d0*/  STG.E desc[UR8][R14.64], R35 ;  /* 0x000000230e007986 */ /* 0x000fe2000c101908 */
[----:B------:R-:W-:Y:S02]  /*29e0*/  LEA.HI.X R17, R17, UR7, R20, 0x2, P1 ;  /* 0x0000000711117c11 */ /* 0x000fe400088f1414 */
[C---:B------:R-:W-:Y:S01]  /*29f0*/  IADD3 R20, PT, PT, R0.reuse, 0x2, RZ ;  /* 0x0000000200147810 */ /* 0x040fe20007ffe0ff */
[----:B------:R-:W-:Y:S01]  /*2a00*/  STG.E desc[UR8][R4.64], R33 ;  /* 0x0000002104007986 */ /* 0x000fe2000c101908 */
[----:B------:R-:W-:Y:S02]  /*2a10*/  IADD3 R0, PT, PT, R0, 0x3, RZ ;  /* 0x0000000300007810 */ /* 0x000fe40007ffe0ff */
[----:B0-----:R-:W-:Y:S01]  /*2a20*/  IADD3 R19, P0, PT, R18, UR4, RZ ;  /* 0x0000000412137c10 */ /* 0x001fe2000ff1e0ff */
[----:B------:R-:W-:Y:S01]  /*2a30*/  STG.E desc[UR8][R4.64+0x4], R31 ;  /* 0x0000041f04007986 */ /* 0x000fe2000c101908 */
[----:B------:R-:W-:-:S02]  /*2a40*/  IADD3 R22, P1, PT, R20, UR4, RZ ;  /* 0x0000000414167c10 */ /* 0x000fc4000ff3e0ff */
[----:B------:R-:W-:Y:S01]  /*2a50*/  IADD3 R0, P2, PT, R0, UR4, RZ ;  /* 0x0000000400007c10 */ /* 0x000fe2000ff5e0ff */
[----:B------:R-:W-:Y:S01]  /*2a60*/  STG.E desc[UR8][R6.64], R29 ;  /* 0x0000001d06007986 */ /* 0x000fe2000c101908 */
[----:B------:R-:W-:Y:S02]  /*2a70*/  IADD3.X R24, PT, PT, RZ, UR5, RZ, P0, !PT ;  /* 0x00000005ff187c10 */ /* 0x000fe400087fe4ff */
[----:B------:R-:W-:Y:S01]  /*2a80*/  LEA R18, P0, R19, UR6, 0x2 ;  /* 0x0000000613127c11 */ /* 0x000fe2000f8010ff */
[----:B------:R-:W-:Y:S01]  /*2a90*/  STG.E desc[UR8][R6.64+0x4], R27 ;  /* 0x0000041b06007986 */ /* 0x000fe2000c101908 */
[----:B-1----:R-:W-:Y:S02]  /*2aa0*/  IADD3.X R3, PT, PT, RZ, UR5, RZ, P1, !PT ;  /* 0x00000005ff037c10 */ /* 0x002fe40008ffe4ff */
[----:B------:R-:W-:Y:S01]  /*2ab0*/  LEA R2, P1, R22, UR6, 0x2 ;  /* 0x0000000616027c11 */ /* 0x000fe2000f8210ff */
[----:B------:R-:W-:Y:S01]  /*2ac0*/  STG.E desc[UR8][R16.64], R25 ;  /* 0x0000001910007986 */ /* 0x000fe2000c101908 */
[----:B------:R-:W-:-:S02]  /*2ad0*/  IADD3.X R21, PT, PT, RZ, UR5, RZ, P2, !PT ;  /* 0x00000005ff157c10 */ /* 0x000fc400097fe4ff */
[----:B------:R-:W-:Y:S02]  /*2ae0*/  LEA R20, P2, R0, UR6, 0x2 ;  /* 0x0000000600147c11 */ /* 0x000fe4000f8410ff */
[----:B------:R-:W-:Y:S02]  /*2af0*/  LEA.HI.X R19, R19, UR7, R24, 0x2, P0 ;  /* 0x0000000713137c11 */ /* 0x000fe400080f1418 */
[----:B------:R-:W-:Y:S02]  /*2b00*/  LEA.HI.X R3, R22, UR7, R3, 0x2, P1 ;  /* 0x0000000716037c11 */ /* 0x000fe400088f1403 */
[----:B------:R-:W-:Y:S01]  /*2b10*/  LEA.HI.X R21, R0, UR7, R21, 0x2, P2 ;  /* 0x0000000700157c11 */ /* 0x000fe200090f1415 */
[----:B------:R-:W-:Y:S04]  /*2b20*/  STG.E desc[UR8][R18.64], R23 ;  /* 0x0000001712007986 */ /* 0x000fe8000c101908 */
[----:B------:R-:W-:Y:S04]  /*2b30*/  STG.E desc[UR8][R2.64], R252 ;  /* 0x000000fc02007986 */ /* 0x000fe8000c101908 */
[----:B------:R-:W-:Y:S01]  /*2b40*/  STG.E desc[UR8][R20.64], R251 ;  /* 0x000000fb14007986 */ /* 0x000fe2000c101908 */
[----:B------:R-:W-:Y:S05]  /*2b50*/  EXIT ;  /* 0x000000000000794d */ /* 0x000fea0003800000 */
.L_x_7:
        /* <DEDUP_REMOVED lines=10> */
.L_x_30:


//--------------------- .text._Z14cuda_sgemm_v5_ILj32ELj32ELj32ELj4EEvPfS0_S0_iii --------------------------
	.section	.text._Z14cuda_sgemm_v5_ILj32ELj32ELj32ELj4EEvPfS0_S0_iii,"ax",@progbits
	.align	128
        .global         _Z14cuda_sgemm_v5_ILj32ELj32ELj32ELj4EEvPfS0_S0_iii
        .type           _Z14cuda_sgemm_v5_ILj32ELj32ELj32ELj4EEvPfS0_S0_iii,@function
        .size           _Z14cuda_sgemm_v5_ILj32ELj32ELj32ELj4EEvPfS0_S0_iii,(.L_x_31 - _Z14cuda_sgemm_v5_ILj32ELj32ELj32ELj4EEvPfS0_S0_iii)
        .other          _Z14cuda_sgemm_v5_ILj32ELj32ELj32ELj4EEvPfS0_S0_iii,@"STO_CUDA_ENTRY STV_DEFAULT"
_Z14cuda_sgemm_v5_ILj32ELj32ELj32ELj4EEvPfS0_S0_iii:
.text._Z14cuda_sgemm_v5_ILj32ELj32ELj32ELj4EEvPfS0_S0_iii:
[----:B------:R-:W-:Y:S01]  /*0000*/  LDC R1, c[0x0][0x37c] ;  /* 0x0000df00ff017b82 */ /* 0x000fe20000000800 */
[----:B------:R-:W0:Y:S07]  /*0010*/  LDCU UR11, c[0x0][0x3a0] ;  /* 0x00007400ff0b77ac */ /* 0x000e2e0008000800 */
[----:B------:R-:W1:Y:S01]  /*0020*/  S2UR UR5, SR_CTAID.Y ;  /* 0x00000000000579c3 */ /* 0x000e620000002600 */
[----:B------:R-:W2:Y:S01]  /*0030*/  S2R R0, SR_TID.Y ;  /* 0x0000000000007919 */ /* 0x000ea20000002200 */
[----:B------:R-:W-:Y:S01]  /*0040*/  HFMA2 R21, -RZ, RZ, 0, 0 ;  /* 0x00000000ff157431 */ /* 0x000fe200000001ff */
[----:B------:R-:W-:-:S02]  /*0050*/  CS2R R18, SRZ ;  /* 0x0000000000127805 */ /* 0x000fc4000001ff00 */
[----:B------:R-:W-:Y:S01]  /*0060*/  MOV R26, RZ ;  /* 0x000000ff001a7202 */ /* 0x000fe20000000f00 */
[----:B------:R-:W3:Y:S01]  /*0070*/  S2R R3, SR_TID.X ;  /* 0x0000000000037919 */ /* 0x000ee20000002100 */
[----:B------:R-:W4:Y:S01]  /*0080*/  LDCU.64 UR12, c[0x0][0x358] ;  /* 0x00006b00ff0c77ac */ /* 0x000f220008000a00 */
[----:B------:R-:W5:Y:S01]  /*0090*/  S2UR UR6, SR_CTAID.X ;  /* 0x00000000000679c3 */ /* 0x000f620000002500 */
[----:B------:R-:W2:Y:S01]  /*00a0*/  LDCU UR7, c[0x0][0x360] ;  /* 0x00006c00ff0777ac */ /* 0x000ea20008000800 */
[----:B0-----:R-:W-:Y:S02]  /*00b0*/  UISETP.GE.AND UP0, UPT, UR11, 0x1, UPT ;  /* 0x000000010b00788c */ /* 0x001fe4000bf06270 */
[----:B-1----:R-:W-:Y:S02]  /*00c0*/  USHF.L.U32 UR5, UR5, 0x5, URZ ;  /* 0x0000000505057899 */ /* 0x002fe400080006ff */
[----:B-----5:R-:W-:-:S05]  /*00d0*/  USHF.L.U32 UR6, UR6, 0x5, URZ ;  /* 0x0000000506067899 */ /* 0x020fca00080006ff */
[----:B--2-4-:R-:W-:Y:S07]  /*00e0*/  BRA.U !UP0, `(.L_x_8) ;  /* 0x0000000508907547 */ /* 0x014fee000b800000 */
[----:B------:R-:W0:Y:S01]  /*00f0*/  S2UR UR9, SR_CgaCtaId ;  /* 0x00000000000979c3 */ /* 0x000e220000008800 */
[----:B------:R-:W-:Y:S01]  /*0100*/  UMOV UR4, 0x400 ;  /* 0x0000040000047882 */ /* 0x000fe20000000000 */
[----:B---3--:R-:W-:Y:S01]  /*0110*/  IMAD R2, R0, UR7, R3 ;  /* 0x0000000700027c24 */ /* 0x008fe2000f8e0203 */
[----:B------:R-:W-:Y:S01]  /*0120*/  UIADD3 UR8, UPT, UPT, UR4, 0x1000, URZ ;  /* 0x0000100004087890 */ /* 0x000fe2000fffe0ff */
[----:B------:R-:W-:Y:S01]  /*0130*/  MOV R21, RZ ;  /* 0x000000ff00157202 */ /* 0x000fe20000000f00 */
[----:B------:R-:W-:Y:S02]  /*0140*/  UIMAD UR10, UR5, UR11, URZ ;  /* 0x0000000b050a72a4 */ /* 0x000fe4000f8e02ff */
[C---:B------:R-:W-:Y:S02]  /*0150*/  SHF.L.U32 R4, R2.reuse, 0x4, RZ ;  /* 0x0000000402047819 */ /* 0x040fe400000006ff */
[----:B------:R-:W-:Y:S02]  /*0160*/  SHF.R.U32.HI R23, RZ, 0x3, R2 ;  /* 0x00000003ff177819 */ /* 0x000fe40000011602 */
[----:B------:R-:W-:-:S02]  /*0170*/  SHF.L.U32 R2, R2, 0x2, RZ ;  /* 0x0000000202027819 */ /* 0x000fc400000006ff */
[----:B------:R-:W-:Y:S02]  /*0180*/  LOP3.LUT R5, R4, 0x70, RZ, 0xc0, !PT ;  /* 0x0000007004057812 */ /* 0x000fe400078ec0ff */
[----:B------:R-:W-:-:S05]  /*0190*/  LOP3.LUT R2, R2, 0x1c, RZ, 0xc0, !PT ;  /* 0x0000001c02027812 */ /* 0x000fca00078ec0ff */
[----:B------:R-:W-:Y:S01]  /*01a0*/  IMAD R17, R23, UR11, R2 ;  /* 0x0000000b17117c24 */ /* 0x000fe2000f8e0202 */
[----:B0-----:R-:W-:Y:S02]  /*01b0*/  ULEA UR7, UR9, UR4, 0x18 ;  /* 0x0000000409077291 */ /* 0x001fe4000f8ec0ff */
[----:B------:R-:W-:Y:S01]  /*01c0*/  ULEA UR8, UR9, UR8, 0x18 ;  /* 0x0000000809087291 */ /* 0x000fe2000f8ec0ff */
[----:B------:R-:W-:-:S03]  /*01d0*/  UMOV UR4, URZ ;  /* 0x000000ff00047c82 */ /* 0x000fc60008000000 */
[C---:B------:R-:W-:Y:S02]  /*01e0*/  LEA R22, R23.reuse, UR7, 0x7 ;  /* 0x0000000717167c11 */ /* 0x040fe4000f8e38ff */
[----:B------:R-:W-:Y:S02]  /*01f0*/  LEA R16, R23, UR8, 0x7 ;  /* 0x0000000817107c11 */ /* 0x000fe4000f8e38ff */
[----:B------:R-:W-:Y:S02]  /*0200*/  IADD3 R22, PT, PT, R22, R5, RZ ;  /* 0x0000000516167210 */ /* 0x000fe40007ffe0ff */
[----:B------:R-:W-:-:S07]  /*0210*/  IADD3 R16, PT, PT, R5, R16, RZ ;  /* 0x0000001005107210 */ /* 0x000fce0007ffe0ff */
.L_x_10:
[----:B------:R-:W0:Y:S01]  /*0220*/  LDCU UR8, c[0x0][0x39c] ;  /* 0x00007380ff0877ac */ /* 0x000e220008000800 */
[----:B------:R-:W-:Y:S02]  /*0230*/  IADD3 R5, PT, PT, R23, UR4, RZ ;  /* 0x0000000417057c10 */ /* 0x000fe4000fffe0ff */
[----:B------:R-:W-:Y:S01]  /*0240*/  IADD3 R4, PT, PT, R17, UR4, RZ ;  /* 0x0000000411047c10 */ /* 0x000fe2000fffe0ff */
[----:B------:R-:W1:Y:S03]  /*0250*/  LDCU.128 UR16, c[0x0][0x380] ;  /* 0x00007000ff1077ac */ /* 0x000e660008000c00 */
[----:B------:R-:W-:Y:S01]  /*0260*/  IADD3 R9, P2, PT, R4, UR10, RZ ;  /* 0x0000000a04097c10 */ /* 0x000fe2000ff5e0ff */
[----:B------:R-:W2:Y:S01]  /*0270*/  S2UR UR9, SR_CgaCtaId ;  /* 0x00000000000979c3 */ /* 0x000ea20000008800 */
[----:B------:R-:W3:Y:S02]  /*0280*/  LDCU UR11, c[0x0][0x3a0] ;  /* 0x00007400ff0b77ac */ /* 0x000ee40008000800 */
[----:B------:R-:W-:Y:S01]  /*0290*/  IADD3.X R10, PT, PT, RZ, RZ, RZ, P2, !PT ;  /* 0x000000ffff0a7210 */ /* 0x000fe200017fe4ff */
[----:B0-----:R-:W-:Y:S01]  /*02a0*/  IMAD R5, R5, UR8, R2 ;  /* 0x0000000805057c24 */ /* 0x001fe2000f8e0202 */
[----:B-1----:R-:W-:-:S04]  /*02b0*/  LEA R4, P0, R9, UR16, 0x2 ;  /* 0x0000001009047c11 */ /* 0x002fc8000f8010ff */
[----:B------:R-:W-:Y:S02]  /*02c0*/  IADD3 R6, P1, PT, R5, UR6, RZ ;  /* 0x0000000605067c10 */ /* 0x000fe4000ff3e0ff */
[----:B------:R-:W-:Y:S02]  /*02d0*/  LEA.HI.X R5, R9, UR17, R10, 0x2, P0 ;  /* 0x0000001109057c11 */ /* 0x000fe400080f140a */
[----:B------:R-:W-:Y:S02]  /*02e0*/  LEA R8, P2, R6, UR18, 0x2 ;  /* 0x0000001206087c11 */ /* 0x000fe4000f8410ff */
[----:B------:R-:W-:-:S04]  /*02f0*/  IADD3.X R7, PT, PT, RZ, RZ, RZ, P1, !PT ;  /* 0x000000ffff077210 */ /* 0x000fc80000ffe4ff */
[----:B------:R-:W-:Y:S02]  /*0300*/  LEA.HI.X R9, R6, UR19, R7, 0x2, P2 ;  /* 0x0000001306097c11 */ /* 0x000fe400090f1407 */
[----:B------:R-:W4:Y:S04]  /*0310*/  LDG.E.128 R4, desc[UR12][R4.64] ;  /* 0x0000000c04047981 */ /* 0x000f28000c1e1d00 */
[----:B------:R-:W5:Y:S01]  /*0320*/  LDG.E.128 R8, desc[UR12][R8.64] ;  /* 0x0000000c08087981 */ /* 0x000f62000c1e1d00 */
[----:B------:R-:W-:Y:S01]  /*0330*/  UMOV UR8, 0x400 ;  /* 0x0000040000087882 */ /* 0x000fe20000000000 */
[----:B------:R-:W-:Y:S01]  /*0340*/  LEA R25, R0, UR7, 0x8 ;  /* 0x0000000700197c11 */ /* 0x000fe2000f8e40ff */
[----:B------:R-:W-:Y:S02]  /*0350*/  UIADD3 UR8, UPT, UPT, UR8, 0x1000, URZ ;  /* 0x0000100008087890 */ /* 0x000fe4000fffe0ff */
[----:B------:R-:W-:Y:S01]  /*0360*/  UIADD3 UR4, UPT, UPT, UR4, 0x20, URZ ;  /* 0x0000002004047890 */ /* 0x000fe2000fffe0ff */
[----:B------:R-:W-:Y:S01]  /*0370*/  IADD3 R25, PT, PT, R25, 0x80, RZ ;  /* 0x0000008019197810 */ /* 0x000fe20007ffe0ff */
[----:B--2---:R-:W-:-:S02]  /*0380*/  ULEA UR8, UR9, UR8, 0x18 ;  /* 0x0000000809087291 */ /* 0x004fc4000f8ec0ff */
[----:B---3--:R-:W-:-:S04]  /*0390*/  UISETP.GE.AND UP1, UPT, UR4, UR11, UPT ;  /* 0x0000000b0400728c */ /* 0x008fc8000bf26270 */
[----:B------:R-:W-:Y:S01]  /*03a0*/  LEA R24, R3, UR8, 0x3 ;  /* 0x0000000803187c11 */ /* 0x000fe2000f8e18ff */
[----:B------:R-:W-:-:S03]  /*03b0*/  UMOV UR8, 0x80 ;  /* 0x0000008000087882 */ /* 0x000fc60000000000 */
[----:B------:R-:W-:Y:S01]  /*03c0*/  IADD3 R24, PT, PT, R24, 0x200, RZ ;  /* 0x0000020018187810 */ /* 0x000fe20007ffe0ff */
[----:B----4-:R0:W-:Y:S04]  /*03d0*/  STS.128 [R22], R4 ;  /* 0x0000000416007388 */ /* 0x0101e80000000c00 */
[----:B-----5:R0:W-:Y:S01]  /*03e0*/  STS.128 [R16], R8 ;  /* 0x0000000810007388 */ /* 0x0201e20000000c00 */
[----:B------:R-:W-:Y:S06]  /*03f0*/  BAR.SYNC.DEFER_BLOCKING 0x0 ;  /* 0x0000000000007b1d */ /* 0x000fec0000010000 */
.L_x_9:
[----:B0-----:R-:W-:Y:S01]  /*0400*/  LDS.64 R10, [R24+-0x200] ;  /* 0xfffe0000180a7984 */ /* 0x001fe20000000a00 */
[----:B------:R-:W-:-:S03]  /*0410*/  UIADD3 UR8, UPT, UPT, UR8, 0x20, URZ ;  /* 0x0000002008087890 */ /* 0x000fc6000fffe0ff */
[----:B------:R-:W0:Y:S01]  /*0420*/  LDS.128 R12, [R25+-0x80] ;  /* 0xffff8000190c7984 */ /* 0x000e220000000c00 */
[----:B------:R-:W-:-:S03]  /*0430*/  UISETP.NE.AND UP0, UPT, UR8, 0x100, UPT ;  /* 0x000001000800788c */ /* 0x000fc6000bf05270 */
[----:B------:R-:W1:Y:S04]  /*0440*/  LDS.128 R4, [R25] ;  /* 0x0000000019047984 */ /* 0x000e680000000c00 */
[----:B------:R-:W2:Y:S01]  /*0450*/  LDS.64 R8, [R24+-0x180] ;  /* 0xfffe800018087984 */ /* 0x000ea20000000a00 */
[CC--:B0-----:R-:W-:Y:S01]  /*0460*/  FFMA R27, R12.reuse, R10.reuse, R21 ;  /* 0x0000000a0c1b7223 */ /* 0x0c1fe20000000015 */
[-C--:B------:R-:W-:Y:S02]  /*0470*/  FFMA R12, R12, R11.reuse, R18 ;  /* 0x0000000b0c0c7223 */ /* 0x080fe40000000012 */
[----:B------:R-:W0:Y:S01]  /*0480*/  LDS.64 R20, [R24+-0x100] ;  /* 0xffff000018147984 */ /* 0x000e220000000a00 */
[C---:B-1----:R-:W-:Y:S01]  /*0490*/  FFMA R10, R4.reuse, R10, R19 ;  /* 0x0000000a040a7223 */ /* 0x042fe20000000013 */
[----:B------:R-:W-:-:S02]  /*04a0*/  FFMA R4, R4, R11, R26 ;  /* 0x0000000b04047223 */ /* 0x000fc4000000001a */
[----:B------:R-:W1:Y:S01]  /*04b0*/  LDS.64 R18, [R24+-0x80] ;  /* 0xffff800018127984 */ /* 0x000e620000000a00 */
[C---:B--2---:R-:W-:Y:S01]  /*04c0*/  FFMA R11, R8.reuse, R13, R27 ;  /* 0x0000000d080b7223 */ /* 0x044fe2000000001b */
[----:B------:R-:W-:Y:S01]  /*04d0*/  FFMA R10, R8, R5, R10 ;  /* 0x00000005080a7223 */ /* 0x000fe2000000000a */
[-C--:B------:R-:W-:Y:S01]  /*04e0*/  FFMA R29, R13, R9.reuse, R12 ;  /* 0x000000090d1d7223 */ /* 0x080fe2000000000c */
[----:B------:R-:W-:Y:S02]  /*04f0*/  FFMA R27, R5, R9, R4 ;  /* 0x00000009051b7223 */ /* 0x000fe40000000004 */
[----:B------:R-:W-:Y:S01]  /*0500*/  LDS.64 R4, [R24] ;  /* 0x0000000018047984 */ /* 0x000fe20000000a00 */
[C---:B0-----:R-:W-:Y:S01]  /*0510*/  FFMA R13, R20.reuse, R14, R11 ;  /* 0x0000000e140d7223 */ /* 0x041fe2000000000b */
[----:B------:R-:W-:Y:S01]  /*0520*/  FFMA R20, R20, R6, R10 ;  /* 0x0000000614147223 */ /* 0x000fe2000000000a */
[-C--:B------:R-:W-:Y:S01]  /*0530*/  FFMA R14, R14, R21.reuse, R29 ;  /* 0x000000150e0e7223 */ /* 0x080fe2000000001d */
[----:B------:R-:W0:Y:S01]  /*0540*/  LDS.128 R8, [R25+-0x70] ;  /* 0xffff900019087984 */ /* 0x000e220000000c00 */
[----:B------:R-:W-:Y:S01]  /*0550*/  FFMA R26, R6, R21, R27 ;  /* 0x00000015061a7223 */ /* 0x000fe2000000001b */
[C---:B-1----:R-:W-:Y:S01]  /*0560*/  FFMA R21, R18.reuse, R15, R13 ;  /* 0x0000000f12157223 */ /* 0x042fe2000000000d */
[----:B------:R-:W-:Y:S01]  /*0570*/  FFMA R6, R15, R19, R14 ;  /* 0x000000130f067223 */ /* 0x000fe2000000000e */
[----:B------:R-:W-:Y:S01]  /*0580*/  FFMA R27, R18, R7, R20 ;  /* 0x00000007121b7223 */ /* 0x000fe20000000014 */
[----:B------:R1:W2:Y:S01]  /*0590*/  LDS.128 R12, [R25+0x10] ;  /* 0x00001000190c7984 */ /* 0x0002a20000000c00 */
[----:B------:R-:W-:-:S03]  /*05a0*/  FFMA R20, R7, R19, R26 ;  /* 0x0000001307147223 */ /* 0x000fc6000000001a */
[----:B------:R-:W3:Y:S01]  /*05b0*/  LDS.64 R18, [R24+0x80] ;  /* 0x0000800018127984 */ /* 0x000ee20000000a00 */
[----:B-1----:R-:W-:Y:S01]  /*05c0*/  IADD3 R25, PT, PT, R25, 0x20, RZ ;  /* 0x0000002019197810 */ /* 0x002fe20007ffe0ff */
[CC--:B0-----:R-:W-:Y:S01]  /*05d0*/  FFMA R21, R8.reuse, R4.reuse, R21 ;  /* 0x0000000408157223 */ /* 0x0c1fe20000000015 */
[-C--:B------:R-:W-:Y:S02]  /*05e0*/  FFMA R8, R8, R5.reuse, R6 ;  /* 0x0000000508087223 */ /* 0x080fe40000000006 */
[----:B------:R-:W0:Y:S01]  /*05f0*/  LDS.64 R6, [R24+0x100] ;  /* 0x0001000018067984 */ /* 0x000e220000000a00 */
[C---:B--2---:R-:W-:Y:S01]  /*0600*/  FFMA R26, R12.reuse, R4, R27 ;  /* 0x000000040c1a7223 */ /* 0x044fe2000000001b */
[----:B------:R-:W-:Y:S02]  /*0610*/  FFMA R20, R12, R5, R20 ;  /* 0x000000050c147223 */ /* 0x000fe40000000014 */
[----:B------:R1:W2:Y:S01]  /*0620*/  LDS.64 R4, [R24+0x180] ;  /* 0x0001800018047984 */ /* 0x0002a20000000a00 */
[C---:B---3--:R-:W-:Y:S01]  /*0630*/  FFMA R21, R18.reuse, R9, R21 ;  /* 0x0000000912157223 */ /* 0x048fe20000000015 */
[----:B------:R-:W-:Y:S01]  /*0640*/  FFMA R27, R18, R13, R26 ;  /* 0x0000000d121b7223 */ /* 0x000fe2000000001a */
[-C--:B------:R-:W-:Y:S01]  /*0650*/  FFMA R9, R9, R19.reuse, R8 ;  /* 0x0000001309097223 */ /* 0x080fe20000000008 */
[----:B------:R-:W-:Y:S01]  /*0660*/  FFMA R13, R13, R19, R20 ;  /* 0x000000130d0d7223 */ /* 0x000fe20000000014 */
[----:B-1----:R-:W-:Y:S01]  /*0670*/  IADD3 R24, PT, PT, R24, 0x400, RZ ;  /* 0x0000040018187810 */ /* 0x002fe20007ffe0ff */
[C---:B0-----:R-:W-:Y:S01]  /*0680*/  FFMA R21, R6.reuse, R10, R21 ;  /* 0x0000000a06157223 */ /* 0x041fe20000000015 */
[----:B------:R-:W-:Y:S01]  /*0690*/  FFMA R6, R6, R14, R27 ;  /* 0x0000000e06067223 */ /* 0x000fe2000000001b */
[-C--:B------:R-:W-:Y:S01]  /*06a0*/  FFMA R10, R10, R7.reuse, R9 ;  /* 0x000000070a0a7223 */ /* 0x080fe20000000009 */
[----:B------:R-:W-:Y:S01]  /*06b0*/  FFMA R14, R14, R7, R13 ;  /* 0x000000070e0e7223 */ /* 0x000fe2000000000d */
[----:B--2---:R-:W-:-:S02]  /*06c0*/  FFMA R21, R4, R11, R21 ;  /* 0x0000000b04157223 */ /* 0x004fc40000000015 */
[----:B------:R-:W-:Y:S01]  /*06d0*/  FFMA R18, R11, R5, R10 ;  /* 0x000000050b127223 */ /* 0x000fe2000000000a */
[----:B------:R-:W-:Y:S01]  /*06e0*/  FFMA R19, R4, R15, R6 ;  /* 0x0000000f04137223 */ /* 0x000fe20000000006 */
[----:B------:R-:W-:Y:S01]  /*06f0*/  FFMA R26, R15, R5, R14 ;  /* 0x000000050f1a7223 */ /* 0x000fe2000000000e */
[----:B------:R-:W-:Y:S06]  /*0700*/  BRA.U UP0, `(.L_x_9) ;  /* 0xfffffffd003c7547 */ /* 0x000fec000b83ffff */
[----:B------:R-:W-:Y:S06]  /*0710*/  BAR.SYNC.DEFER_BLOCKING 0x0 ;  /* 0x0000000000007b1d */ /* 0x000fec0000010000 */
[----:B------:R-:W-:Y:S05]  /*0720*/  BRA.U !UP1, `(.L_x_10) ;  /* 0xfffffff909bc7547 */ /* 0x000fea000b83ffff */
.L_x_8:
[----:B------:R-:W3:Y:S01]  /*0730*/  LDCU UR7, c[0x0][0x39c] ;  /* 0x00007380ff0777ac */ /* 0x000ee20008000800 */
[----:B------:R-:W0:Y:S01]  /*0740*/  LDCU.64 UR8, c[0x0][0x390] ;  /* 0x00007200ff0877ac */ /* 0x000e220008000a00 */
[----:B---3--:R-:W-:Y:S01]  /*0750*/  IMAD R0, R0, UR7, R3 ;  /* 0x0000000700007c24 */ /* 0x008fe2000f8e0203 */
[----:B------:R-:W-:-:S04]  /*0760*/  UIMAD UR5, UR5, UR7, URZ ;  /* 0x00000007050572a4 */ /* 0x000fc8000f8e02ff */
[----:B------:R-:W-:Y:S01]  /*0770*/  SHF.L.U32 R0, R0, 0x1, RZ ;  /* 0x0000000100007819 */ /* 0x000fe200000006ff */
[----:B------:R-:W-:-:S03]  /*0780*/  UIADD3 UR6, UP0, UPT, UR5, UR6, URZ ;  /* 0x0000000605067290 */ /* 0x000fc6000ff1e0ff */
[C---:B------:R-:W-:Y:S01]  /*0790*/  IADD3 R3, PT, PT, R0.reuse, UR7, RZ ;  /* 0x0000000700037c10 */ /* 0x040fe2000fffe0ff */
[----:B------:R-:W-:Y:S02]  /*07a0*/  UIADD3.X UR4, UPT, UPT, URZ, URZ, URZ, UP0, !UPT ;  /* 0x000000ffff047290 */ /* 0x000fe400087fe4ff */
[C---:B------:R-:W-:Y:S02]  /*07b0*/  IADD3 R6, P0, PT, R0.reuse, UR6, RZ ;  /* 0x0000000600067c10 */ /* 0x040fe4000ff1e0ff */
[C---:B------:R-:W-:Y:S02]  /*07c0*/  IADD3 R5, P1, PT, R3.reuse, UR6, RZ ;  /* 0x0000000603057c10 */ /* 0x040fe4000ff3e0ff */
[----:B------:R-:W-:Y:S02]  /*07d0*/  LEA.HI.X.SX32 R7, R0, UR4, 0x1, P0 ;  /* 0x0000000400077c11 */ /* 0x000fe400080f0eff */
[----:B0-----:R-:W-:Y:S02]  /*07e0*/  LEA R2, P0, R6, UR8, 0x2 ;  /* 0x0000000806027c11 */ /* 0x001fe4000f8010ff */
[----:B------:R-:W-:-:S02]  /*07f0*/  LEA.HI.X.SX32 R0, R3, UR4, 0x1, P1 ;  /* 0x0000000403007c11 */ /* 0x000fc400088f0eff */
[C---:B------:R-:W-:Y:S02]  /*0800*/  LEA R4, P1, R5.reuse, UR8, 0x2 ;  /* 0x0000000805047c11 */ /* 0x040fe4000f8210ff */
[----:B------:R-:W-:Y:S02]  /*0810*/  LEA.HI.X R3, R6, UR9, R7, 0x2, P0 ;  /* 0x0000000906037c11 */ /* 0x000fe400080f1407 */
[----:B------:R-:W-:-:S03]  /*0820*/  LEA.HI.X R5, R5, UR9, R0, 0x2, P1 ;  /* 0x0000000905057c11 */ /* 0x000fc600088f1400 */
[----:B------:R-:W-:Y:S04]  /*0830*/  STG.E desc[UR12][R2.64], R21 ;  /* 0x0000001502007986 */ /* 0x000fe8000c10190c */
[----:B------:R-:W-:Y:S04]  /*0840*/  STG.E desc[UR12][R2.64+0x4], R18 ;  /* 0x0000041202007986 */ /* 0x000fe8000c10190c */
[----:B------:R-:W-:Y:S04]  /*0850*/  STG.E desc[UR12][R4.64], R19 ;  /* 0x0000001304007986 */ /* 0x000fe8000c10190c */
[----:B------:R-:W-:Y:S01]  /*0860*/  STG.E desc[UR12][R4.64+0x4], R26 ;  /* 0x0000041a04007986 */ /* 0x000fe2000c10190c */
[----:B------:R-:W-:Y:S05]  /*0870*/  EXIT ;  /* 0x000000000000794d */ /* 0x000fea0003800000 */
.L_x_11:
        /* <DEDUP_REMOVED lines=16> */
.L_x_31:


//--------------------- .text._Z13cuda_sgemm_v4ILj32ELj32ELj32ELj4EEvPfS0_S0_iii --------------------------
	.section	.text._Z13cuda_sgemm_v4ILj32ELj32ELj32ELj4EEvPfS0_S0_iii,"ax",@progbits
	.align	128
        .global         _Z13cuda_sgemm_v4ILj32ELj32ELj32ELj4EEvPfS0_S0_iii
        .type           _Z13cuda_sgemm_v4ILj32ELj32ELj32ELj4EEvPfS0_S0_iii,@function
        .size           _Z13cuda_sgemm_v4ILj32ELj32ELj32ELj4EEvPfS0_S0_iii,(.L_x_32 - _Z13cuda_sgemm_v4ILj32ELj32ELj32ELj4EEvPfS0_S0_iii)
        .other          _Z13cuda_sgemm_v4ILj32ELj32ELj32ELj4EEvPfS0_S0_iii,@"STO_CUDA_ENTRY STV_DEFAULT"
_Z13cuda_sgemm_v4ILj32ELj32ELj32ELj4EEvPfS0_S0_iii:
.text._Z13cuda_sgemm_v4ILj32ELj32ELj32ELj4EEvPfS0_S0_iii:
[----:B------:R-:W-:Y:S08]  /*0000*/  LDC R1, c[0x0][0x37c] ;  /* 0x0000df00ff017b82 */ /* 0x000ff00000000800 */
[----:B------:R-:W0:Y:S01]  /*0010*/  LDC R0, c[0x0][0x3a0] ;  /* 0x0000e800ff007b82 */ /* 0x000e220000000800 */
[----:B------:R-:W1:Y:S01]  /*0020*/  S2R R3, SR_TID.X ;  /* 0x0000000000037919 */ /* 0x000e620000002100 */
[----:B------:R-:W2:Y:S01]  /*0030*/  LDCU.64 UR10, c[0x0][0x358] ;  /* 0x00006b00ff0a77ac */ /* 0x000ea20008000a00 */
[----:B------:R-:W-:Y:S01]  /*0040*/  HFMA2 R14, -RZ, RZ, 0, 0 ;  /* 0x00000000ff0e7431 */ /* 0x000fe200000001ff */
[----:B------:R-:W-:Y:S01]  /*0050*/  CS2R R20, SRZ ;  /* 0x0000000000147805 */ /* 0x000fe2000001ff00 */
[----:B------:R-:W3:Y:S01]  /*0060*/  S2R R24, SR_TID.Y ;  /* 0x0000000000187919 */ /* 0x000ee20000002200 */
[----:B------:R-:W-:-:S02]  /*0070*/  MOV R12, RZ ;  /* 0x000000ff000c7202 */ /* 0x000fc40000000f00 */
[----:B------:R-:W4:Y:S08]  /*0080*/  S2UR UR5, SR_CTAID.Y ;  /* 0x00000000000579c3 */ /* 0x000f300000002600 */
[----:B------:R-:W5:Y:S01]  /*0090*/  S2UR UR6, SR_CTAID.X ;  /* 0x00000000000679c3 */ /* 0x000f620000002500 */
[----:B0-----:R-:W-:Y:S01]  /*00a0*/  ISETP.GE.AND P0, PT, R0, 0x1, PT ;  /* 0x000000010000780c */ /* 0x001fe20003f06270 */
[----:B----4-:R-:W-:-:S02]  /*00b0*/  USHF.L.U32 UR5, UR5, 0x5, URZ ;  /* 0x0000000505057899 */ /* 0x010fc400080006ff */
[----:B-----5:R-:W-:-:S10]  /*00c0*/  USHF.L.U32 UR6, UR6, 0x5, URZ ;  /* 0x0000000506067899 */ /* 0x020fd400080006ff */
[----:B-123--:R-:W-:Y:S05]  /*00d0*/  @!P0 BRA `(.L_x_12) ;  /* 0x0000000c00308947 */ /* 0x00efea0003800000 */
[----:B------:R-:W0:Y:S01]  /*00e0*/  S2UR UR9, SR_CgaCtaId ;  /* 0x00000000000979c3 */ /* 0x000e220000008800 */
[----:B------:R-:W-:Y:S01]  /*00f0*/  UMOV UR8, 0x400 ;  /* 0x0000040000087882 */ /* 0x000fe20000000000 */
[----:B------:R-:W-:Y:S01]  /*0100*/  SHF.L.U32 R5, R3, 0x2, RZ ;  /* 0x0000000203057819 */ /* 0x000fe200000006ff */
[----:B------:R-:W1:Y:S01]  /*0110*/  LDCU.128 UR12, c[0x0][0x380] ;  /* 0x00007000ff0c77ac */ /* 0x000e620008000c00 */
[----:B------:R-:W-:-:S03]  /*0120*/  MOV R21, RZ ;  /* 0x000000ff00157202 */ /* 0x000fc60000000f00 */
[----:B------:R-:W-:Y:S01]  /*0130*/  IMAD R25, R24, R0, R5 ;  /* 0x0000000018197224 */ /* 0x000fe200078e0205 */
[----:B------:R-:W2:Y:S01]  /*0140*/  LDC R2, c[0x0][0x39c] ;  /* 0x0000e700ff027b82 */ /* 0x000ea20000000800 */
[----:B0-----:R-:W-:-:S06]  /*0150*/  ULEA UR4, UR9, UR8, 0x18 ;  /* 0x0000000809047291 */ /* 0x001fcc000f8ec0ff */
[C---:B------:R-:W-:Y:S01]  /*0160*/  LEA R27, R24.reuse, UR4, 0x7 ;  /* 0x00000004181b7c11 */ /* 0x040fe2000f8e38ff */
[----:B------:R-:W-:Y:S01]  /*0170*/  UMOV UR4, URZ ;  /* 0x000000ff00047c82 */ /* 0x000fe20008000000 */
[----:B-12---:R-:W-:-:S07]  /*0180*/  IMAD R26, R24, R2, R5 ;  /* 0x00000002181a7224 */ /* 0x006fce00078e0205 */
.L_x_13:
[----:B------:R-:W-:Y:S01]  /*0190*/  IMAD R6, R0, UR5, RZ ;  /* 0x0000000500067c24 */ /* 0x000fe2000f8e02ff */
[----:B------:R-:W-:-:S04]  /*01a0*/  IADD3 R4, P1, PT, R26, UR6, RZ ;  /* 0x000000061a047c10 */ /* 0x000fc8000ff3e0ff */
[----:B------:R-:W-:Y:S02]  /*01b0*/  IADD3 R6, P0, PT, R6, R25, RZ ;  /* 0x0000001906067210 */ /* 0x000fe40007f1e0ff */
[----:B------:R-:W-:Y:S02]  /*01c0*/  IADD3.X R5, PT, PT, RZ, RZ, RZ, P1, !PT ;  /* 0x000000ffff057210 */ /* 0x000fe40000ffe4ff */
[----:B------:R-:W-:Y:S02]  /*01d0*/  IADD3.X R7, PT, PT, RZ, RZ, RZ, P0, !PT ;  /* 0x000000ffff077210 */ /* 0x000fe400007fe4ff */
[----:B------:R-:W-:Y:S02]  /*01e0*/  LEA R18, P0, R6, UR12, 0x2 ;  /* 0x0000000c06127c11 */ /* 0x000fe4000f8010ff */
[----:B------:R-:W-:Y:S02]  /*01f0*/  LEA R16, P1, R4, UR14, 0x2 ;  /* 0x0000000e04107c11 */ /* 0x000fe4000f8210ff */
[----:B------:R-:W-:-:S02]  /*0200*/  LEA.HI.X R19, R6, UR13, R7, 0x2, P0 ;  /* 0x0000000d06137c11 */ /* 0x000fc400080f1407 */
[----:B------:R-:W-:-:S03]  /*0210*/  LEA.HI.X R17, R4, UR15, R5, 0x2, P1 ;  /* 0x0000000f04117c11 */ /* 0x000fc600088f1405 */
[----:B------:R-:W2:Y:S04]  /*0220*/  LDG.E.128 R4, desc[UR10][R18.64] ;  /* 0x0000000a12047981 */ /* 0x000ea8000c1e1d00 */
[----:B------:R-:W3:Y:S01]  /*0230*/  LDG.E.128 R8, desc[UR10][R16.64] ;  /* 0x0000000a10087981 */ /* 0x000ee2000c1e1d00 */
[----:B------:R-:W-:Y:S01]  /*0240*/  UIADD3 UR7, UPT, UPT, UR8, 0x1000, URZ ;  /* 0x0000100008077890 */ /* 0x000fe2000fffe0ff */
[----:B------:R-:W-:Y:S01]  /*0250*/  LEA R22, R3, R27, 0x4 ;  /* 0x0000001b03167211 */ /* 0x000fe200078e20ff */
[----:B------:R-:W-:Y:S01]  /*0260*/  UIADD3 UR4, UPT, UPT, UR4, 0x20, URZ ;  /* 0x0000002004047890 */ /* 0x000fe2000fffe0ff */
[----:B------:R-:W-:Y:S01]  /*0270*/  LEA R26, R2, R26, 0x5 ;  /* 0x0000001a021a7211 */ /* 0x000fe200078e28ff */
[----:B------:R-:W-:Y:S01]  /*0280*/  ULEA UR7, UR9, UR7, 0x18 ;  /* 0x0000000709077291 */ /* 0x000fe2000f8ec0ff */
[----:B------:R-:W-:-:S03]  /*0290*/  IADD3 R25, PT, PT, R25, 0x20, RZ ;  /* 0x0000002019197810 */ /* 0x000fc60007ffe0ff */
[----:B------:R-:W-:Y:S02]  /*02a0*/  ISETP.LE.AND P0, PT, R0, UR4, PT ;  /* 0x0000000400007c0c */ /* 0x000fe4000bf03270 */
[----:B------:R-:W-:-:S04]  /*02b0*/  LEA R28, R3, UR7, 0x4 ;  /* 0x00000007031c7c11 */ /* 0x000fc8000f8e20ff */
[----:B------:R-:W-:Y:S01]  /*02c0*/  LEA R29, R24, R28, 0x7 ;  /* 0x0000001c181d7211 */ /* 0x000fe200078e38ff */
[----:B--2---:R-:W-:Y:S04]  /*02d0*/  STS.128 [R22], R4 ;  /* 0x0000000416007388 */ /* 0x004fe80000000c00 */
[----:B---3--:R-:W-:Y:S01]  /*02e0*/  STS.128 [R29], R8 ;  /* 0x000000081d007388 */ /* 0x008fe20000000c00 */
[----:B------:R-:W-:Y:S06]  /*02f0*/  BAR.SYNC.DEFER_BLOCKING 0x0 ;  /* 0x0000000000007b1d */ /* 0x000fec0000010000 */
[----:B------:R-:W-:Y:S04]  /*0300*/  LDS.128 R4, [R27] ;  /* 0x000000001b047984 */ /* 0x000fe80000000c00 */
[----:B------:R-:W0:Y:S04]  /*0310*/  LDS.128 R8, [R28] ;  /* 0x000000001c087984 */ /* 0x000e280000000c00 */
[----:B------:R-:W1:Y:S01]  /*0320*/  LDS.128 R16, [R28+0x80] ;  /* 0x000080001c107984 */ /* 0x000e620000000c00 */
[C---:B0-----:R-:W-:Y:S01]  /*0330*/  FFMA R23, R4.reuse, R8, R12 ;  /* 0x0000000804177223 */ /* 0x041fe2000000000c */
[C---:B------:R-:W-:Y:S01]  /*0340*/  FFMA R8, R4.reuse, R9, R14 ;  /* 0x0000000904087223 */ /* 0x040fe2000000000e */
[C---:B------:R-:W-:Y:S01]  /*0350*/  FFMA R9, R4.reuse, R10, R20 ;  /* 0x0000000a04097223 */ /* 0x040fe20000000014 */
[----:B------:R-:W0:Y:S01]  /*0360*/  LDS.128 R12, [R28+0x100] ;  /* 0x000100001c0c7984 */ /* 0x000e220000000c00 */
[----:B------:R-:W-:Y:S01]  /*0370*/  FFMA R20, R4, R11, R21 ;  /* 0x0000000b04147223 */ /* 0x000fe20000000015 */
[C---:B-1----:R-:W-:Y:S01]  /*0380*/  FFMA R17, R5.reuse, R17, R8 ;  /* 0x0000001105117223 */ /* 0x042fe20000000008 */
[----:B------:R-:W-:Y:S01]  /*0390*/  FFMA R23, R16, R5, R23 ;  /* 0x0000000510177223 */ /* 0x000fe20000000017 */
[C---:B------:R-:W-:Y:S01]  /*03a0*/  FFMA R21, R5.reuse, R18, R9 ;  /* 0x0000001205157223 */ /* 0x040fe20000000009 */
[----:B------:R-:W-:Y:S01]  /*03b0*/  FFMA R20, R5, R19, R20 ;  /* 0x0000001305147223 */ /* 0x000fe20000000014 */
[----:B------:R-:W1:Y:S01]  /*03c0*/  LDS.128 R8, [R28+0x180] ;  /* 0x000180001c087984 */ /* 0x000e620000000c00 */
[----:B0-----:R-:W-:Y:S01]  /*03d0*/  FFMA R5, R12, R6, R23 ;  /* 0x000000060c057223 */ /* 0x001fe20000000017 */
[C---:B------:R-:W-:Y:S01]  /*03e0*/  FFMA R4, R6.reuse, R13, R17 ;  /* 0x0000000d06047223 */ /* 0x040fe20000000011 */
[C---:B------:R-:W-:Y:S01]  /*03f0*/  FFMA R21, R6.reuse, R14, R21 ;  /* 0x0000000e06157223 */ /* 0x040fe20000000015 */
[----:B------:R-:W-:Y:S01]  /*0400*/  FFMA R20, R6, R15, R20 ;  /* 0x0000000f06147223 */ /* 0x000fe20000000014 */
[----:B------:R-:W-:Y:S01]  /*0410*/  LDS.128 R16, [R28+0x200] ;  /* 0x000200001c107984 */ /* 0x000fe20000000c00 */
[----:B-1----:R-:W-:Y:S01]  /*0420*/  FFMA R5, R8, R7, R5 ;  /* 0x0000000708057223 */ /* 0x002fe20000000005 */
[----:B------:R-:W-:-:S02]  /*0430*/  FFMA R4, R7, R9, R4 ;  /* 0x0000000907047223 */ /* 0x000fc40000000004 */
[----:B------:R-:W0:Y:S01]  /*0440*/  LDS.128 R12, [R27+0x10] ;  /* 0x000010001b0c7984 */ /* 0x000e220000000c00 */
[C---:B------:R-:W-:Y:S01]  /*0450*/  FFMA R21, R7.reuse, R10, R21 ;  /* 0x0000000a07157223 */ /* 0x040fe20000000015 */
[----:B------:R-:W-:Y:S02]  /*0460*/  FFMA R20, R7, R11, R20 ;  /* 0x0000000b07147223 */ /* 0x000fe40000000014 */
        /* <DEDUP_REMOVED lines=111> */
[----:B-1----:R-:W-:Y:S01]  /*0b60*/  FFMA R23, R16, R5, R23 ;  /* 0x0000000510177223 */ /* 0x002fe20000000017 */
[C---:B------:R-:W-:Y:S01]  /*0b70*/  FFMA R17, R5.reuse, R17, R8 ;  /* 0x0000001105117223 */ /* 0x040fe20000000008 */
        /* <DEDUP_REMOVED lines=17> */
[----:B------:R-:W-:Y:S01]  /*0c90*/  FFMA R12, R12, R19, R8 ;  /* 0x000000130c0c7223 */ /* 0x000fe20000000008 */
[----:B------:R-:W0:Y:S01]  /*0ca0*/  LDS.128 R4, [R28+0xf00] ;  /* 0x000f00001c047984 */ /* 0x000e220000000c00 */
[----:B-1----:R-:W-:Y:S01]  /*0cb0*/  FFMA R29, R20, R13, R29 ;  /* 0x0000000d141d7223 */ /* 0x002fe2000000001d */
[C---:B------:R-:W-:Y:S01]  /*0cc0*/  FFMA R17, R13.reuse, R22, R17 ;  /* 0x000000160d117223 */ /* 0x040fe20000000011 */
[C---:B------:R-:W-:Y:S01]  /*0cd0*/  FFMA R21, R13.reuse, R21, R16 ;  /* 0x000000150d157223 */ /* 0x040fe20000000010 */
[----:B------:R-:W1:Y:S01]  /*0ce0*/  LDS.128 R8, [R28+0xf80] ;  /* 0x000f80001c087984 */ /* 0x000e620000000c00 */
[----:B------:R-:W-:Y:S01]  /*0cf0*/  FFMA R12, R13, R23, R12 ;  /* 0x000000170d0c7223 */ /* 0x000fe2000000000c */
[----:B0-----:R-:W-:Y:S01]  /*0d00*/  FFMA R29, R4, R14, R29 ;  /* 0x0000000e041d7223 */ /* 0x001fe2000000001d */
[C---:B------:R-:W-:Y:S01]  /*0d10*/  FFMA R17, R14.reuse, R6, R17 ;  /* 0x000000060e117223 */ /* 0x040fe20000000011 */
[C---:B------:R-:W-:Y:S01]  /*0d20*/  FFMA R4, R14.reuse, R5, R21 ;  /* 0x000000050e047223 */ /* 0x040fe20000000015 */
[----:B------:R-:W-:Y:S01]  /*0d30*/  FFMA R6, R14, R7, R12 ;  /* 0x000000070e067223 */ /* 0x000fe2000000000c */
[----:B-1----:R-:W-:Y:S01]  /*0d40*/  FFMA R12, R8, R15, R29 ;  /* 0x0000000f080c7223 */ /* 0x002fe2000000001d */
[C---:B------:R-:W-:Y:S01]  /*0d50*/  FFMA R20, R15.reuse, R10, R17 ;  /* 0x0000000a0f147223 */ /* 0x040fe20000000011 */
[C---:B------:R-:W-:Y:S01]  /*0d60*/  FFMA R14, R15.reuse, R9, R4 ;  /* 0x000000090f0e7223 */ /* 0x040fe20000000004 */
[----:B------:R-:W-:Y:S01]  /*0d70*/  FFMA R21, R15, R11, R6 ;  /* 0x0000000b0f157223 */ /* 0x000fe20000000006 */
[----:B------:R-:W-:Y:S06]  /*0d80*/  BAR.SYNC.DEFER_BLOCKING 0x0 ;  /* 0x0000000000007b1d */ /* 0x000fec0000010000 */
[----:B------:R-:W-:Y:S05]  /*0d90*/  @!P0 BRA `(.L_x_13) ;  /* 0xfffffff000fc8947 */ /* 0x000fea000383ffff */
.L_x_12:
[----:B------:R-:W0:Y:S01]  /*0da0*/  LDCU UR4, c[0x0][0x39c] ;  /* 0x00007380ff0477ac */ /* 0x000e220008000800 */
[----:B------:R-:W-:Y:S01]  /*0db0*/  SHF.L.U32 R3, R3, 0x2, RZ ;  /* 0x0000000203037819 */ /* 0x000fe200000006ff */
[----:B------:R-:W1:Y:S01]  /*0dc0*/  LDCU.64 UR8, c[0x0][0x390] ;  /* 0x00007200ff0877ac */ /* 0x000e620008000a00 */
[----:B0-----:R-:W-:-:S03]  /*0dd0*/  UIMAD UR5, UR5, UR4, URZ ;  /* 0x00000004050572a4 */ /* 0x001fc6000f8e02ff */
[----:B------:R-:W-:Y:S01]  /*0de0*/  IMAD R5, R24, UR4, R3 ;  /* 0x0000000418057c24 */ /* 0x000fe2000f8e0203 */
[----:B------:R-:W-:-:S04]  /*0df0*/  UIADD3 UR6, UP0, UPT, UR5, UR6, URZ ;  /* 0x0000000605067290 */ /* 0x000fc8000ff1e0ff */
[C---:B------:R-:W-:Y:S01]  /*0e00*/  IADD3 R0, PT, PT, R5.reuse, 0x1, RZ ;  /* 0x0000000105007810 */ /* 0x040fe20007ffe0ff */
[----:B------:R-:W-:Y:S01]  /*0e10*/  UIADD3.X UR4, UPT, UPT, URZ, URZ, URZ, UP0, !UPT ;  /* 0x000000ffff047290 */ /* 0x000fe200087fe4ff */
[C---:B------:R-:W-:Y:S02]  /*0e20*/  IADD3 R4, PT, PT, R5.reuse, 0x2, RZ ;  /* 0x0000000205047810 */ /* 0x040fe40007ffe0ff */
[C---:B------:R-:W-:Y:S02]  /*0e30*/  IADD3 R3, P0, PT, R5.reuse, UR6, RZ ;  /* 0x0000000605037c10 */ /* 0x040fe4000ff1e0ff */
[----:B------:R-:W-:Y:S02]  /*0e40*/  IADD3 R5, PT, PT, R5, 0x3, RZ ;  /* 0x0000000305057810 */ /* 0x000fe40007ffe0ff */
[----:B------:R-:W-:Y:S02]  /*0e50*/  IADD3.X R6, PT, PT, RZ, UR4, RZ, P0, !PT ;  /* 0x00000004ff067c10 */ /* 0x000fe400087fe4ff */
[----:B-1----:R-:W-:-:S02]  /*0e60*/  LEA R2, P0, R3, UR8, 0x2 ;  /* 0x0000000803027c11 */ /* 0x002fc4000f8010ff */
[----:B------:R-:W-:Y:S02]  /*0e70*/  IADD3 R11, P2, PT, R0, UR6, RZ ;  /* 0x00000006000b7c10 */ /* 0x000fe4000ff5e0ff */
[----:B------:R-:W-:Y:S02]  /*0e80*/  LEA.HI.X R3, R3, UR9, R6, 0x2, P0 ;  /* 0x0000000903037c11 */ /* 0x000fe400080f1406 */
[----:B------:R-:W-:Y:S02]  /*0e90*/  IADD3 R7, P0, PT, R4, UR6, RZ ;  /* 0x0000000604077c10 */ /* 0x000fe4000ff1e0ff */
[----:B------:R-:W-:Y:S01]  /*0ea0*/  IADD3 R0, P1, PT, R5, UR6, RZ ;  /* 0x0000000605007c10 */ /* 0x000fe2000ff3e0ff */
[----:B------:R-:W-:Y:S01]  /*0eb0*/  STG.E desc[UR10][R2.64], R12 ;  /* 0x0000000c02007986 */ /* 0x000fe2000c10190a */
[----:B------:R-:W-:Y:S02]  /*0ec0*/  IADD3.X R16, PT, PT, RZ, UR4, RZ, P2, !PT ;  /* 0x00000004ff107c10 */ /* 0x000fe400097fe4ff */
[----:B------:R-:W-:-:S02]  /*0ed0*/  LEA R4, P2, R11, UR8, 0x2 ;  /* 0x000000080b047c11 */ /* 0x000fc4000f8410ff */
[----:B------:R-:W-:Y:S02]  /*0ee0*/  IADD3.X R10, PT, PT, RZ, UR4, RZ, P0, !PT ;  /* 0x00000004ff0a7c10 */ /* 0x000fe400087fe4ff */
[----:B------:R-:W-:Y:S02]  /*0ef0*/  LEA R6, P0, R7, UR8, 0x2 ;  /* 0x0000000807067c11 */ /* 0x000fe4000f8010ff */
[----:B------:R-:W-:Y:S02]  /*0f00*/  IADD3.X R9, PT, PT, RZ, UR4, RZ, P1, !PT ;  /* 0x00000004ff097c10 */ /* 0x000fe40008ffe4ff */
[----:B------:R-:W-:Y:S02]  /*0f10*/  LEA R8, P1, R0, UR8, 0x2 ;  /* 0x0000000800087c11 */ /* 0x000fe4000f8210ff */
[----:B------:R-:W-:Y:S02]  /*0f20*/  LEA.HI.X R5, R11, UR9, R16, 0x2, P2 ;  /* 0x000000090b057c11 */ /* 0x000fe400090f1410 */
[----:B------:R-:W-:-:S02]  /*0f30*/  LEA.HI.X R7, R7, UR9, R10, 0x2, P0 ;  /* 0x0000000907077c11 */ /* 0x000fc400080f140a */
[----:B------:R-:W-:Y:S01]  /*0f40*/  LEA.HI.X R9, R0, UR9, R9, 0x2, P1 ;  /* 0x0000000900097c11 */ /* 0x000fe200088f1409 */
[----:B------:R-:W-:Y:S04]  /*0f50*/  STG.E desc[UR10][R4.64], R14 ;  /* 0x0000000e04007986 */ /* 0x000fe8000c10190a */
[----:B------:R-:W-:Y:S04]  /*0f60*/  STG.E desc[UR10][R6.64], R20 ;  /* 0x0000001406007986 */ /* 0x000fe8000c10190a */
[----:B------:R-:W-:Y:S01]  /*0f70*/  STG.E desc[UR10][R8.64], R21 ;  /* 0x0000001508007986 */ /* 0x000fe2000c10190a */
[----:B------:R-:W-:Y:S05]  /*0f80*/  EXIT ;  /* 0x000000000000794d */ /* 0x000fea0003800000 */
.L_x_14:
        /* <DEDUP_REMOVED lines=15> */
.L_x_32:


//--------------------- .text._Z13cuda_sgemm_v3ILj16ELj2EEvPfS0_S0_iii --------------------------
	.section	.text._Z13cuda_sgemm_v3ILj16ELj2EEvPfS0_S0_iii,"ax",@progbits
	.align	128
        .global         _Z13cuda_sgemm_v3ILj16ELj2EEvPfS0_S0_iii
        .type           _Z13cuda_sgemm_v3ILj16ELj2EEvPfS0_S0_iii,@function
        .size           _Z13cuda_sgemm_v3ILj16ELj2EEvPfS0_S0_iii,(.L_x_33 - _Z13cuda_sgemm_v3ILj16ELj2EEvPfS0_S0_iii)
        .other          _Z13cuda_sgemm_v3ILj16ELj2EEvPfS0_S0_iii,@"STO_CUDA_ENTRY STV_DEFAULT"
_Z13cuda_sgemm_v3ILj16ELj2EEvPfS0_S0_iii:
.text._Z13cuda_sgemm_v3ILj16ELj2EEvPfS0_S0_iii:
[----:B------:R-:W-:Y:S01]  /*0000*/  LDC R1, c[0x0][0x37c] ;  /* 0x0000df00ff017b82 */ /* 0x000fe20000000800 */
[----:B------:R-:W0:Y:S01]  /*0010*/  S2R R22, SR_CTAID.X ;  /* 0x0000000000167919 */ /* 0x000e220000002500 */
[----:B------:R-:W1:Y:S06]  /*0020*/  LDCU UR11, c[0x0][0x3a0] ;  /* 0x00007400ff0b77ac */ /* 0x000e6c0008000800 */
[----:B------:R-:W2:Y:S01]  /*0030*/  S2UR UR4, SR_CTAID.Y ;  /* 0x00000000000479c3 */ /* 0x000ea20000002600 */
[----:B------:R-:W-:Y:S01]  /*0040*/  HFMA2 R9, -RZ, RZ, 0, 0 ;  /* 0x00000000ff097431 */ /* 0x000fe200000001ff */
[----:B------:R-:W3:Y:S01]  /*0050*/  S2R R0, SR_TID.Y ;  /* 0x0000000000007919 */ /* 0x000ee20000002200 */
[----:B------:R-:W-:Y:S01]  /*0060*/  HFMA2 R23, -RZ, RZ, 0, 0 ;  /* 0x00000000ff177431 */ /* 0x000fe200000001ff */
[----:B------:R-:W-:Y:S01]  /*0070*/  MOV R27, RZ ;  /* 0x000000ff001b7202 */ /* 0x000fe20000000f00 */
[----:B------:R-:W4:Y:S01]  /*0080*/  LDCU.64 UR8, c[0x0][0x358] ;  /* 0x00006b00ff0877ac */ /* 0x000f220008000a00 */
[----:B------:R-:W3:Y:S01]  /*0090*/  S2R R3, SR_TID.X ;  /* 0x0000000000037919 */ /* 0x000ee20000002100 */
[----:B------:R-:W-:Y:S01]  /*00a0*/  MOV R25, RZ ;  /* 0x000000ff00197202 */ /* 0x000fe20000000f00 */
[----:B-1----:R-:W-:-:S02]  /*00b0*/  UISETP.GE.AND UP0, UPT, UR11, 0x1, UPT ;  /* 0x000000010b00788c */ /* 0x002fc4000bf06270 */
[----:B--2---:R-:W-:Y:S01]  /*00c0*/  USHF.L.U32 UR4, UR4, 0x5, URZ ;  /* 0x0000000504047899 */ /* 0x004fe200080006ff */
[----:B0-----:R-:W-:-:S06]  /*00d0*/  SHF.L.U32 R22, R22, 0x5, RZ ;  /* 0x0000000516167819 */ /* 0x001fcc00000006ff */
[----:B----4-:R-:W-:Y:S05]  /*00e0*/  BRA.U !UP0, `(.L_x_15) ;  /* 0x0000001108887547 */ /* 0x010fea000b800000 */
[----:B------:R-:W0:Y:S01]  /*00f0*/  LDC R2, c[0x0][0x39c] ;  /* 0x0000e700ff027b82 */ /* 0x000e220000000800 */
[----:B------:R-:W-:Y:S01]  /*0100*/  UMOV UR7, 0x400 ;  /* 0x0000040000077882 */ /* 0x000fe20000000000 */
[C---:B---3--:R-:W-:Y:S01]  /*0110*/  IADD3 R4, PT, PT, R0.reuse, 0x10, RZ ;  /* 0x0000001000047810 */ /* 0x048fe20007ffe0ff */
[--C-:B------:R-:W-:Y:S01]  /*0120*/  IMAD R16, R0, UR11, R3.reuse ;  /* 0x0000000b00107c24 */ /* 0x100fe2000f8e0203 */
[----:B------:R-:W-:Y:S01]  /*0130*/  MOV R9, RZ ;  /* 0x000000ff00097202 */ /* 0x000fe20000000f00 */
[----:B------:R-:W1:Y:S02]  /*0140*/  LDCU.128 UR12, c[0x0][0x380] ;  /* 0x00007000ff0c77ac */ /* 0x000e640008000c00 */
[--C-:B------:R-:W-:Y:S01]  /*0150*/  IMAD R18, R4, UR11, R3.reuse ;  /* 0x0000000b04127c24 */ /* 0x100fe2000f8e0203 */
[----:B------:R-:W2:Y:S01]  /*0160*/  S2UR UR10, SR_CgaCtaId ;  /* 0x00000000000a79c3 */ /* 0x000ea20000008800 */
[-CC-:B0-----:R-:W-:Y:S02]  /*0170*/  IMAD R19, R0, R2.reuse, R3.reuse ;  /* 0x0000000200137224 */ /* 0x181fe400078e0203 */
[----:B------:R-:W-:-:S03]  /*0180*/  IMAD R21, R4, R2, R3 ;  /* 0x0000000204157224 */ /* 0x000fc600078e0203 */
[----:B------:R-:W-:Y:S01]  /*0190*/  IADD3 R19, PT, PT, R19, 0x10, RZ ;  /* 0x0000001013137810 */ /* 0x000fe20007ffe0ff */
[----:B--2---:R-:W-:-:S06]  /*01a0*/  ULEA UR5, UR10, UR7, 0x18 ;  /* 0x000000070a057291 */ /* 0x004fcc000f8ec0ff */
[----:B------:R-:W-:Y:S01]  /*01b0*/  LEA R20, R0, UR5, 0x7 ;  /* 0x0000000500147c11 */ /* 0x000fe2000f8e38ff */
[----:B-1----:R-:W-:-:S06]  /*01c0*/  UMOV UR5, 0x10 ;  /* 0x0000001000057882 */ /* 0x002fcc0000000000 */
.L_x_16:
[C---:B------:R-:W-:Y:S01]  /*01d0*/  IADD3 R4, P0, PT, R22.reuse, R19, RZ ;  /* 0x0000001316047210 */ /* 0x040fe20007f1e0ff */
[----:B------:R-:W-:Y:S01]  /*01e0*/  UIMAD UR6, UR4, UR11, URZ ;  /* 0x0000000b040672a4 */ /* 0x000fe2000f8e02ff */
[----:B------:R-:W-:Y:S02]  /*01f0*/  IADD3 R5, P1, PT, R22, R21, RZ ;  /* 0x0000001516057210 */ /* 0x000fe40007f3e0ff */
[----:B------:R-:W-:Y:S02]  /*0200*/  IADD3.X R7, PT, PT, RZ, RZ, RZ, P0, !PT ;  /* 0x000000ffff077210 */ /* 0x000fe400007fe4ff */
[C---:B------:R-:W-:Y:S02]  /*0210*/  LEA R28, P0, R4.reuse, UR14, 0x2 ;  /* 0x0000000e041c7c11 */ /* 0x040fe4000f8010ff */
[----:B------:R-:W-:Y:S02]  /*0220*/  IADD3.X R6, PT, PT, RZ, RZ, RZ, P1, !PT ;  /* 0x000000ffff067210 */ /* 0x000fe40000ffe4ff */
[----:B------:R-:W-:-:S02]  /*0230*/  LEA.HI.X R29, R4, UR15, R7, 0x2, P0 ;  /* 0x0000000f041d7c11 */ /* 0x000fc400080f1407 */
[----:B------:R-:W-:Y:S02]  /*0240*/  IADD3 R10, P0, PT, R16, UR6, RZ ;  /* 0x00000006100a7c10 */ /* 0x000fe4000ff1e0ff */
[----:B------:R-:W-:Y:S02]  /*0250*/  IADD3 R7, PT, PT, R19, -0x10, RZ ;  /* 0xfffffff013077810 */ /* 0x000fe40007ffe0ff */
[----:B------:R-:W-:Y:S02]  /*0260*/  IADD3.X R11, PT, PT, RZ, RZ, RZ, P0, !PT ;  /* 0x000000ffff0b7210 */ /* 0x000fe400007fe4ff */
[----:B------:R-:W-:Y:S02]  /*0270*/  LEA R14, P0, R10, UR12, 0x2 ;  /* 0x0000000c0a0e7c11 */ /* 0x000fe4000f8010ff */
[----:B------:R-:W-:Y:S02]  /*0280*/  IADD3 R7, P1, PT, R22, R7, RZ ;  /* 0x0000000716077210 */ /* 0x000fe40007f3e0ff */
[----:B------:R-:W-:-:S02]  /*0290*/  LEA R4, P2, R5, UR14, 0x2 ;  /* 0x0000000e05047c11 */ /* 0x000fc4000f8410ff */
[----:B------:R-:W-:Y:S02]  /*02a0*/  IADD3 R8, PT, PT, R16, 0x10, RZ ;  /* 0x0000001010087810 */ /* 0x000fe40007ffe0ff */
[----:B------:R-:W-:Y:S02]  /*02b0*/  LEA.HI.X R15, R10, UR13, R11, 0x2, P0 ;  /* 0x0000000d0a0f7c11 */ /* 0x000fe400080f140b */
[----:B------:R-:W-:Y:S02]  /*02c0*/  IADD3.X R10, PT, PT, RZ, RZ, RZ, P1, !PT ;  /* 0x000000ffff0a7210 */ /* 0x000fe40000ffe4ff */
[----:B------:R-:W-:Y:S02]  /*02d0*/  LEA R12, P0, R7, UR14, 0x2 ;  /* 0x0000000e070c7c11 */ /* 0x000fe4000f8010ff */
[----:B------:R-:W-:Y:S02]  /*02e0*/  LEA.HI.X R5, R5, UR15, R6, 0x2, P2 ;  /* 0x0000000f05057c11 */ /* 0x000fe400090f1406 */
[----:B------:R-:W-:-:S02]  /*02f0*/  IADD3 R8, P2, PT, R8, UR6, RZ ;  /* 0x0000000608087c10 */ /* 0x000fc4000ff5e0ff */
[----:B------:R-:W-:Y:S01]  /*0300*/  LEA.HI.X R13, R7, UR15, R10, 0x2, P0 ;  /* 0x0000000f070d7c11 */ /* 0x000fe200080f140a */
[----:B------:R0:W2:Y:S01]  /*0310*/  LDG.E R24, desc[UR8][R4.64] ;  /* 0x0000000804187981 */ /* 0x0000a2000c1e1900 */
[----:B------:R-:W-:Y:S02]  /*0320*/  IADD3 R11, P0, PT, R18, UR6, RZ ;  /* 0x00000006120b7c10 */ /* 0x000fe4000ff1e0ff */
[----:B------:R-:W-:Y:S01]  /*0330*/  IADD3.X R17, PT, PT, RZ, RZ, RZ, P2, !PT ;  /* 0x000000ffff117210 */ /* 0x000fe200017fe4ff */
[----:B------:R-:W3:Y:S01]  /*0340*/  LDG.E R12, desc[UR8][R12.64] ;  /* 0x000000080c0c7981 */ /* 0x000ee2000c1e1900 */
[C---:B------:R-:W-:Y:S02]  /*0350*/  LEA R6, P1, R8.reuse, UR12, 0x2 ;  /* 0x0000000c08067c11 */ /* 0x040fe4000f8210ff */
[----:B------:R-:W-:Y:S02]  /*0360*/  IADD3.X R26, PT, PT, RZ, RZ, RZ, P0, !PT ;  /* 0x000000ffff1a7210 */ /* 0x000fe400007fe4ff */
[----:B------:R-:W-:-:S02]  /*0370*/  LEA.HI.X R7, R8, UR13, R17, 0x2, P1 ;  /* 0x0000000d08077c11 */ /* 0x000fc400088f1411 */
[C---:B------:R-:W-:Y:S01]  /*0380*/  LEA R10, P0, R11.reuse, UR12, 0x2 ;  /* 0x0000000c0b0a7c11 */ /* 0x040fe2000f8010ff */
[----:B------:R1:W4:Y:S01]  /*0390*/  LDG.E R8, desc[UR8][R28.64] ;  /* 0x000000081c087981 */ /* 0x000322000c1e1900 */
[----:B------:R-:W-:Y:S02]  /*03a0*/  IADD3 R17, PT, PT, R18, 0x10, RZ ;  /* 0x0000001012117810 */ /* 0x000fe40007ffe0ff */
[----:B------:R-:W-:Y:S01]  /*03b0*/  LEA.HI.X R11, R11, UR13, R26, 0x2, P0 ;  /* 0x0000000d0b0b7c11 */ /* 0x000fe200080f141a */
[----:B------:R-:W5:Y:S01]  /*03c0*/  LDG.E R6, desc[UR8][R6.64] ;  /* 0x0000000806067981 */ /* 0x000f62000c1e1900 */
[----:B0-----:R-:W-:Y:S02]  /*03d0*/  IADD3 R4, P0, PT, R17, UR6, RZ ;  /* 0x0000000611047c10 */ /* 0x001fe4000ff1e0ff */
[----:B------:R-:W-:Y:S01]  /*03e0*/  IADD3 R17, PT, PT, R21, 0x10, RZ ;  /* 0x0000001015117810 */ /* 0x000fe20007ffe0ff */
[----:B------:R-:W2:Y:S01]  /*03f0*/  LDG.E R26, desc[UR8][R14.64] ;  /* 0x000000080e1a7981 */ /* 0x000ea2000c1e1900 */
[----:B------:R-:W-:-:S02]  /*0400*/  IADD3.X R5, PT, PT, RZ, RZ, RZ, P0, !PT ;  /* 0x000000ffff057210 */ /* 0x000fc400007fe4ff */
[----:B-1----:R-:W-:Y:S01]  /*0410*/  LEA R28, P0, R4, UR12, 0x2 ;  /* 0x0000000c041c7c11 */ /* 0x002fe2000f8010ff */
[----:B------:R-:W4:Y:S01]  /*0420*/  LDG.E R11, desc[UR8][R10.64] ;  /* 0x000000080a0b7981 */ /* 0x000f22000c1e1900 */
[----:B------:R-:W-:Y:S02]  /*0430*/  IADD3 R17, P1, PT, R22, R17, RZ ;  /* 0x0000001116117210 */ /* 0x000fe40007f3e0ff */
[----:B------:R-:W-:Y:S02]  /*0440*/  LEA.HI.X R29, R4, UR13, R5, 0x2, P0 ;  /* 0x0000000d041d7c11 */ /* 0x000fe400080f1405 */
[----:B------:R-:W-:Y:S02]  /*0450*/  IADD3.X R5, PT, PT, RZ, RZ, RZ, P1, !PT ;  /* 0x000000ffff057210 */ /* 0x000fe40000ffe4ff */
[C---:B------:R-:W-:Y:S01]  /*0460*/  LEA R4, P0, R17.reuse, UR14, 0x2 ;  /* 0x0000000e11047c11 */ /* 0x040fe2000f8010ff */
[----:B------:R0:W4:Y:S03]  /*0470*/  LDG.E R14, desc[UR8][R28.64] ;  /* 0x000000081c0e7981 */ /* 0x000126000c1e1900 */
[----:B------:R-:W-:-:S06]  /*0480*/  LEA.HI.X R5, R17, UR15, R5, 0x2, P0 ;  /* 0x0000000f11057c11 */ /* 0x000fcc00080f1405 */
[----:B------:R-:W4:Y:S01]  /*0490*/  LDG.E R5, desc[UR8][R4.64] ;  /* 0x0000000804057981 */ /* 0x000f22000c1e1900 */
[----:B------:R-:W-:-:S04]  /*04a0*/  UIADD3 UR6, UPT, UPT, UR7, 0x1000, URZ ;  /* 0x0000100007067890 */ /* 0x000fc8000fffe0ff */
[----:B------:R-:W-:Y:S01]  /*04b0*/  ULEA UR6, UR10, UR6, 0x18 ;  /* 0x000000060a067291 */ /* 0x000fe2000f8ec0ff */
[----:B0-----:R-:W-:-:S05]  /*04c0*/  LEA R29, R3, R20, 0x2 ;  /* 0x00000014031d7211 */ /* 0x001fca00078e10ff */
[----:B------:R-:W-:-:S04]  /*04d0*/  LEA R17, R3, UR6, 0x2 ;  /* 0x0000000603117c11 */ /* 0x000fc8000f8e10ff */
[----:B------:R-:W-:Y:S01]  /*04e0*/  LEA R28, R0, R17, 0x7 ;  /* 0x00000011001c7211 */ /* 0x000fe200078e38ff */
[----:B--2---:R-:W-:Y:S04]  /*04f0*/  STS [R29], R26 ;  /* 0x0000001a1d007388 */ /* 0x004fe80000000800 */
[----:B---3--:R-:W-:Y:S04]  /*0500*/  STS [R28], R12 ;  /* 0x0000000c1c007388 */ /* 0x008fe80000000800 */
[----:B-----5:R-:W-:Y:S04]  /*0510*/  STS [R29+0x40], R6 ;  /* 0x000040061d007388 */ /* 0x020fe80000000800 */
[----:B----4-:R-:W-:Y:S04]  /*0520*/  STS [R28+0x40], R8 ;  /* 0x000040081c007388 */ /* 0x010fe80000000800 */
[----:B------:R-:W-:Y:S04]  /*0530*/  STS [R29+0x800], R11 ;  /* 0x0008000b1d007388 */ /* 0x000fe80000000800 */
[----:B------:R-:W-:Y:S04]  /*0540*/  STS [R28+0x800], R24 ;  /* 0x000800181c007388 */ /* 0x000fe80000000800 */
[----:B------:R-:W-:Y:S04]  /*0550*/  STS [R29+0x840], R14 ;  /* 0x0008400e1d007388 */ /* 0x000fe80000000800 */
[----:B------:R-:W-:Y:S01]  /*0560*/  STS [R28+0x840], R5 ;  /* 0x000840051c007388 */ /* 0x000fe20000000800 */
[----:B------:R-:W-:Y:S06]  /*0570*/  BAR.SYNC.DEFER_BLOCKING 0x0 ;  /* 0x0000000000007b1d */ /* 0x000fec0000010000 */
[----:B------:R-:W-:Y:S04]  /*0580*/  LDS R24, [R17] ;  /* 0x0000000011187984 */ /* 0x000fe80000000800 */
[----:B------:R-:W0:Y:S04]  /*0590*/  LDS.128 R12, [R20] ;  /* 0x00000000140c7984 */ /* 0x000e280000000c00 */
[----:B------:R-:W1:Y:S04]  /*05a0*/  LDS R26, [R17+0x40] ;  /* 0x00004000111a7984 */ /* 0x000e680000000800 */
[----:B------:R-:W2:Y:S04]  /*05b0*/  LDS.128 R4, [R20+0x800] ;  /* 0x0008000014047984 */ /* 0x000ea80000000c00 */
[----:B------:R-:W3:Y:S04]  /*05c0*/  LDS R11, [R17+0x80] ;  /* 0x00008000110b7984 */ /* 0x000ee80000000800 */
[----:B------:R-:W-:Y:S01]  /*05d0*/  LDS R8, [R17+0x180] ;  /* 0x0001800011087984 */ /* 0x000fe20000000800 */
[----:B0-----:R-:W-:-:S03]  /*05e0*/  FFMA R10, R12, R24, R25 ;  /* 0x000000180c0a7223 */ /* 0x001fc60000000019 */
[----:B------:R-:W-:Y:S01]  /*05f0*/  LDS R25, [R17+0x100] ;  /* 0x0001000011197984 */ /* 0x000fe20000000800 */
[----:B-1----:R-:W-:-:S03]  /*0600*/  FFMA R12, R12, R26, R23 ;  /* 0x0000001a0c0c7223 */ /* 0x002fc60000000017 */
[----:B------:R-:W0:Y:S01]  /*0610*/  LDS R23, [R17+0xc0] ;  /* 0x0000c00011177984 */ /* 0x000e220000000800 */
[----:B--2---:R-:W-:-:S03]  /*0620*/  FFMA R26, R26, R4, R9 ;  /* 0x000000041a1a7223 */ /* 0x004fc60000000009 */
[----:B------:R-:W1:Y:S01]  /*0630*/  LDS R9, [R17+0x140] ;  /* 0x0001400011097984 */ /* 0x000e620000000800 */
[----:B------:R-:W-:-:S03]  /*0640*/  FFMA R24, R24, R4, R27 ;  /* 0x0000000418187223 */ /* 0x000fc6000000001b */
[----:B------:R-:W2:Y:S01]  /*0650*/  LDS R4, [R17+0x1c0] ;  /* 0x0001c00011047984 */ /* 0x000ea20000000800 */
[C---:B---3--:R-:W-:Y:S01]  /*0660*/  FFMA R10, R11.reuse, R13, R10 ;  /* 0x0000000d0b0a7223 */ /* 0x048fe2000000000a */
[----:B------:R-:W-:Y:S01]  /*0670*/  FFMA R11, R11, R5, R24 ;  /* 0x000000050b0b7223 */ /* 0x000fe20000000018 */
[C---:B0-----:R-:W-:Y:S01]  /*0680*/  FFMA R12, R23.reuse, R13, R12 ;  /* 0x0000000d170c7223 */ /* 0x041fe2000000000c */
[----:B------:R-:W-:Y:S01]  /*0690*/  FFMA R24, R23, R5, R26 ;  /* 0x0000000517187223 */ /* 0x000fe2000000001a */
[-C--:B------:R-:W-:Y:S02]  /*06a0*/  FFMA R5, R25, R14.reuse, R10 ;  /* 0x0000000e19057223 */ /* 0x080fe4000000000a */
[----:B-1----:R-:W-:Y:S01]  /*06b0*/  FFMA R13, R9, R14, R12 ;  /* 0x0000000e090d7223 */ /* 0x002fe2000000000c */
[-C--:B------:R-:W-:Y:S01]  /*06c0*/  FFMA R10, R25, R6.reuse, R11 ;  /* 0x00000006190a7223 */ /* 0x080fe2000000000b */
[----:B------:R-:W-:Y:S01]  /*06d0*/  FFMA R24, R9, R6, R24 ;  /* 0x0000000609187223 */ /* 0x000fe20000000018 */
[-C--:B------:R-:W-:Y:S01]  /*06e0*/  FFMA R25, R8, R15.reuse, R5 ;  /* 0x0000000f08197223 */ /* 0x080fe20000000005 */
[----:B--2---:R-:W-:Y:S01]  /*06f0*/  FFMA R26, R4, R15, R13 ;  /* 0x0000000f041a7223 */ /* 0x004fe2000000000d */
[----:B------:R-:W-:Y:S01]  /*0700*/  LDS R6, [R17+0x200] ;  /* 0x0002000011067984 */ /* 0x000fe20000000800 */
[----:B------:R-:W-:-:S03]  /*0710*/  FFMA R23, R8, R7, R10 ;  /* 0x0000000708177223 */ /* 0x000fc6000000000a */
[----:B------:R-:W0:Y:S04]  /*0720*/  LDS.128 R12, [R20+0x810] ;  /* 0x00081000140c7984 */ /* 0x000e280000000c00 */
[----:B------:R-:W1:Y:S04]  /*0730*/  LDS.128 R8, [R20+0x10] ;  /* 0x0000100014087984 */ /* 0x000e680000000c00 */
[----:B------:R-:W2:Y:S01]  /*0740*/  LDS R5, [R17+0x240] ;  /* 0x0002400011057984 */ /* 0x000ea20000000800 */
[----:B------:R-:W-:-:S03]  /*0750*/  FFMA R28, R4, R7, R24 ;  /* 0x00000007041c7223 */ /* 0x000fc60000000018 */
[----:B------:R-:W3:Y:S01]  /*0760*/  LDS R7, [R17+0x280] ;  /* 0x0002800011077984 */ /* 0x000ee20000000800 */
[----:B0-----:R-:W-:-:S03]  /*0770*/  FFMA R24, R6, R12, R23 ;  /* 0x0000000c06187223 */ /* 0x001fc60000000017 */
[----:B------:R-:W0:Y:S01]  /*0780*/  LDS R23, [R17+0x2c0] ;  /* 0x0002c00011177984 */ /* 0x000e220000000800 */
[----:B-1----:R-:W-:-:S03]  /*0790*/  FFMA R4, R8, R6, R25 ;  /* 0x0000000608047223 */ /* 0x002fc60000000019 */
[----:B------:R-:W1:Y:S01]  /*07a0*/  LDS R25, [R17+0x300] ;  /* 0x0003000011197984 */ /* 0x000e620000000800 */
[----:B--2---:R-:W-:Y:S01]  /*07b0*/  FFMA R8, R8, R5, R26 ;  /* 0x0000000508087223 */ /* 0x004fe2000000001a */
[----:B------:R-:W-:Y:S02]  /*07c0*/  FFMA R28, R5, R12, R28 ;  /* 0x0000000c051c7223 */ /* 0x000fe4000000001c */
[----:B------:R-:W-:Y:S04]  /*07d0*/  LDS R6, [R17+0x380] ;  /* 0x0003800011067984 */ /* 0x000fe80000000800 */
[----:B------:R-:W2:Y:S04]  /*07e0*/  LDS R5, [R17+0x340] ;  /* 0x0003400011057984 */ /* 0x000ea80000000800 */
[----:B------:R-:W4:Y:S01]  /*07f0*/  LDS R12, [R17+0x3c0] ;  /* 0x0003c000110c7984 */ /* 0x000f220000000800 */
[C---:B---3--:R-:W-:Y:S01]  /*0800*/  FFMA R4, R7.reuse, R9, R4 ;  /* 0x0000000907047223 */ /* 0x048fe20000000004 */
[----:B------:R-:W-:Y:S01]  /*0810*/  FFMA R27, R7, R13, R24 ;  /* 0x0000000d071b7223 */ /* 0x000fe20000000018 */
[C---:B0-----:R-:W-:Y:S01]  /*0820*/  FFMA R8, R23.reuse, R9, R8 ;  /* 0x0000000917087223 */ /* 0x041fe20000000008 */
[----:B------:R-:W-:-:S02]  /*0830*/  FFMA R24, R23, R13, R28 ;  /* 0x0000000d17187223 */ /* 0x000fc4000000001c */
[----:B------:R-:W-:Y:S01]  /*0840*/  LDS R13, [R17+0x440] ;  /* 0x00044000110d7984 */ /* 0x000fe20000000800 */
[C---:B-1----:R-:W-:Y:S01]  /*0850*/  FFMA R7, R25.reuse, R10, R4 ;  /* 0x0000000a19077223 */ /* 0x042fe20000000004 */
[----:B------:R-:W-:Y:S01]  /*0860*/  FFMA R4, R25, R14, R27 ;  /* 0x0000000e19047223 */ /* 0x000fe2000000001b */
[C---:B--2---:R-:W-:Y:S01]  /*0870*/  FFMA R9, R5.reuse, R10, R8 ;  /* 0x0000000a05097223 */ /* 0x044fe20000000008 */
[----:B------:R-:W-:Y:S01]  /*0880*/  FFMA R24, R5, R14, R24 ;  /* 0x0000000e05187223 */ /* 0x000fe20000000018 */
[-C--:B------:R-:W-:Y:S01]  /*0890*/  FFMA R25, R6, R11.reuse, R7 ;  /* 0x0000000b06197223 */ /* 0x080fe20000000007 */
[----:B------:R-:W-:Y:S01]  /*08a0*/  LDS R14, [R17+0x400] ;  /* 0x00040000110e7984 */ /* 0x000fe20000000800 */
[----:B----4-:R-:W-:Y:S01]  /*08b0*/  FFMA R26, R12, R11, R9 ;  /* 0x0000000b0c1a7223 */ /* 0x010fe20000000009 */
[-C--:B------:R-:W-:Y:S02]  /*08c0*/  FFMA R23, R6, R15.reuse, R4 ;  /* 0x0000000f06177223 */ /* 0x080fe40000000004 */
[----:B------:R-:W0:Y:S04]  /*08d0*/  LDS.128 R8, [R20+0x820] ;  /* 0x0008200014087984 */ /* 0x000e280000000c00 */
[----:B------:R-:W1:Y:S01]  /*08e0*/  LDS.128 R4, [R20+0x20] ;  /* 0x0000200014047984 */ /* 0x000e620000000c00 */
[----:B------:R-:W-:-:S03]  /*08f0*/  FFMA R28, R12, R15, R24 ;  /* 0x0000000f0c1c7223 */ /* 0x000fc60000000018 */
[----:B------:R-:W2:Y:S01]  /*0900*/  LDS R15, [R17+0x480] ;  /* 0x00048000110f7984 */ /* 0x000ea20000000800 */
[----:B0-----:R-:W-:-:S03]  /*0910*/  FFMA R24, R14, R8, R23 ;  /* 0x000000080e187223 */ /* 0x001fc60000000017 */
[----:B------:R-:W0:Y:S01]  /*0920*/  LDS R23, [R17+0x4c0] ;  /* 0x0004c00011177984 */ /* 0x000e220000000800 */
[----:B------:R-:W-:Y:S01]  /*0930*/  FFMA R28, R13, R8, R28 ;  /* 0x000000080d1c7223 */ /* 0x000fe2000000001c */
[C---:B-1----:R-:W-:Y:S01]  /*0940*/  FFMA R12, R4.reuse, R14, R25 ;  /* 0x0000000e040c7223 */ /* 0x042fe20000000019 */
[----:B------:R-:W-:Y:S01]  /*0950*/  FFMA R4, R4, R13, R26 ;  /* 0x0000000d04047223 */ /* 0x000fe2000000001a */
[----:B------:R-:W1:Y:S04]  /*0960*/  LDS R25, [R17+0x500] ;  /* 0x0005000011197984 */ /* 0x000e680000000800 */
[----:B------:R-:W3:Y:S04]  /*0970*/  LDS R13, [R17+0x540] ;  /* 0x00054000110d7984 */ /* 0x000ee80000000800 */
[----:B------:R-:W4:Y:S04]  /*0980*/  LDS R14, [R17+0x580] ;  /* 0x00058000110e7984 */ /* 0x000f280000000800 */
[----:B------:R-:W5:Y:S01]  /*0990*/  LDS R8, [R17+0x5c0] ;  /* 0x0005c00011087984 */ /* 0x000f620000000800 */
[C---:B--2---:R-:W-:Y:S01]  /*09a0*/  FFMA R12, R15.reuse, R5, R12 ;  /* 0x000000050f0c7223 */ /* 0x044fe2000000000c */
[----:B------:R-:W-:Y:S01]  /*09b0*/  FFMA R15, R15, R9, R24 ;  /* 0x000000090f0f7223 */ /* 0x000fe20000000018 */
[C---:B0-----:R-:W-:Y:S01]  /*09c0*/  FFMA R4, R23.reuse, R5, R4 ;  /* 0x0000000517047223 */ /* 0x041fe20000000004 */
[----:B------:R-:W-:-:S02]  /*09d0*/  FFMA R24, R23, R9, R28 ;  /* 0x0000000917187223 */ /* 0x000fc4000000001c */
[----:B------:R-:W-:Y:S01]  /*09e0*/  LDS R9, [R17+0x640] ;  /* 0x0006400011097984 */ /* 0x000fe20000000800 */
[C---:B-1----:R-:W-:Y:S01]  /*09f0*/  FFMA R5, R25.reuse, R6, R12 ;  /* 0x0000000619057223 */ /* 0x042fe2000000000c */
[----:B------:R-:W-:Y:S01]  /*0a00*/  FFMA R12, R25, R10, R15 ;  /* 0x0000000a190c7223 */ /* 0x000fe2000000000f */
[C---:B---3--:R-:W-:Y:S01]  /*0a10*/  FFMA R27, R13.reuse, R6, R4 ;  /* 0x000000060d1b7223 */ /* 0x048fe20000000004 */
[----:B------:R-:W-:Y:S02]  /*0a20*/  FFMA R24, R13, R10, R24 ;  /* 0x0000000a0d187223 */ /* 0x000fe40000000018 */
[----:B------:R-:W-:Y:S01]  /*0a30*/  LDS R10, [R17+0x600] ;  /* 0x00060000110a7984 */ /* 0x000fe20000000800 */
[C---:B----4-:R-:W-:Y:S01]  /*0a40*/  FFMA R25, R14.reuse, R7, R5 ;  /* 0x000000070e197223 */ /* 0x050fe20000000005 */
[----:B------:R-:W-:Y:S02]  /*0a50*/  FFMA R23, R14, R11, R12 ;  /* 0x0000000b0e177223 */ /* 0x000fe4000000000c */
[----:B------:R-:W0:Y:S01]  /*0a60*/  LDS.128 R12, [R20+0x30] ;  /* 0x00003000140c7984 */ /* 0x000e220000000c00 */
[----:B-----5:R-:W-:-:S03]  /*0a70*/  FFMA R26, R8, R7, R27 ;  /* 0x00000007081a7223 */ /* 0x020fc6000000001b */
[----:B------:R-:W1:Y:S01]  /*0a80*/  LDS.128 R4, [R20+0x830] ;  /* 0x0008300014047984 */ /* 0x000e620000000c00 */
[----:B------:R-:W-:-:S03]  /*0a90*/  FFMA R28, R8, R11, R24 ;  /* 0x0000000b081c7223 */ /* 0x000fc60000000018 */
[----:B------:R-:W2:Y:S01]  /*0aa0*/  LDS R11, [R17+0x680] ;  /* 0x00068000110b7984 */ /* 0x000ea20000000800 */
[----:B0-----:R-:W-:Y:S01]  /*0ab0*/  FFMA R8, R12, R10, R25 ;  /* 0x0000000a0c087223 */ /* 0x001fe20000000019 */
[-C--:B-1----:R-:W-:Y:S01]  /*0ac0*/  FFMA R24, R10, R4.reuse, R23 ;  /* 0x000000040a187223 */ /* 0x082fe20000000017 */
[----:B------:R-:W-:Y:S01]  /*0ad0*/  FFMA R12, R12, R9, R26 ;  /* 0x000000090c0c7223 */ /* 0x000fe2000000001a */
[----:B------:R-:W0:Y:S01]  /*0ae0*/  LDS R23, [R17+0x6c0] ;  /* 0x0006c00011177984 */ /* 0x000e220000000800 */
[----:B------:R-:W-:-:S03]  /*0af0*/  FFMA R28, R9, R4, R28 ;  /* 0x00000004091c7223 */ /* 0x000fc6000000001c */
[----:B------:R-:W1:Y:S04]  /*0b00*/  LDS R9, [R17+0x740] ;  /* 0x0007400011097984 */ /* 0x000e680000000800 */
[----:B------:R-:W3:Y:S04]  /*0b10*/  LDS R25, [R17+0x700] ;  /* 0x0007000011197984 */ /* 0x000ee80000000800 */
[----:B------:R-:W4:Y:S04]  /*0b20*/  LDS R10, [R17+0x780] ;  /* 0x00078000110a7984 */ /* 0x000f280000000800 */
[----:B------:R-:W5:Y:S01]  /*0b30*/  LDS R4, [R17+0x7c0] ;  /* 0x0007c00011047984 */ /* 0x000f620000000800 */
[C---:B--2---:R-:W-:Y:S01]  /*0b40*/  FFMA R8, R11.reuse, R13, R8 ;  /* 0x0000000d0b087223 */ /* 0x044fe20000000008 */
[----:B------:R-:W-:Y:S01]  /*0b50*/  FFMA R11, R11, R5, R24 ;  /* 0x000000050b0b7223 */ /* 0x000fe20000000018 */
[C---:B0-----:R-:W-:Y:S01]  /*0b60*/  FFMA R12, R23.reuse, R13, R12 ;  /* 0x0000000d170c7223 */ /* 0x041fe2000000000c */
[----:B------:R-:W-:-:S03]  /*0b70*/  FFMA R24, R23, R5, R28 ;  /* 0x0000000517187223 */ /* 0x000fc6000000001c */
[-C--:B-1----:R-:W-:Y:S01]  /*0b80*/  FFMA R13, R9, R14.reuse, R12 ;  /* 0x0000000e090d7223 */ /* 0x082fe2000000000c */
[C---:B---3--:R-:W-:Y:S01]  /*0b90*/  FFMA R5, R25.reuse, R14, R8 ;  /* 0x0000000e19057223 */ /* 0x048fe20000000008 */
[-C--:B------:R-:W-:Y:S01]  /*0ba0*/  FFMA R8, R25, R6.reuse, R11 ;  /* 0x0000000619087223 */ /* 0x080fe2000000000b */
[----:B------:R-:W-:Y:S02]  /*0bb0*/  FFMA R24, R9, R6, R24 ;  /* 0x0000000609187223 */ /* 0x000fe40000000018 */
[-C--:B----4-:R-:W-:Y:S01]  /*0bc0*/  FFMA R25, R10, R15.reuse, R5 ;  /* 0x0000000f0a197223 */ /* 0x090fe20000000005 */
[----:B------:R-:W-:Y:S01]  /*0bd0*/  LDS R6, [R17+0x800] ;  /* 0x0008000011067984 */ /* 0x000fe20000000800 */
[----:B-----5:R-:W-:Y:S01]  /*0be0*/  FFMA R26, R4, R15, R13 ;  /* 0x0000000f041a7223 */ /* 0x020fe2000000000d */
[-C--:B------:R-:W-:Y:S02]  /*0bf0*/  FFMA R23, R10, R7.reuse, R8 ;  /* 0x000000070a177223 */ /* 0x080fe40000000008 */
        /* <DEDUP_REMOVED lines=58> */
[----:B-1----:R-:W-:Y:S02]  /*0fa0*/  FFMA R24, R10, R4, R23 ;  /* 0x000000040a187223 */ /* 0x002fe40000000017 */
[----:B------:R-:W-:Y:S01]  /*0fb0*/  LDS R25, [R17+0xd00] ;  /* 0x000d000011197984 */ /* 0x000fe20000000800 */
[----:B------:R-:W-:-:S03]  /*0fc0*/  FFMA R12, R12, R9, R26 ;  /* 0x000000090c0c7223 */ /* 0x000fc6000000001a */
[----:B------:R-:W0:Y:S01]  /*0fd0*/  LDS R23, [R17+0xcc0] ;  /* 0x000cc00011177984 */ /* 0x000e220000000800 */
[----:B------:R-:W-:-:S03]  /*0fe0*/  FFMA R28, R9, R4, R28 ;  /* 0x00000004091c7223 */ /* 0x000fc6000000001c */
[----:B------:R-:W1:Y:S04]  /*0ff0*/  LDS R9, [R17+0xd40] ;  /* 0x000d400011097984 */ /* 0x000e680000000800 */
[----:B------:R-:W3:Y:S04]  /*1000*/  LDS R10, [R17+0xd80] ;  /* 0x000d8000110a7984 */ /* 0x000ee80000000800 */
[----:B------:R-:W4:Y:S01]  /*1010*/  LDS R4, [R17+0xdc0] ;  /* 0x000dc00011047984 */ /* 0x000f220000000800 */
[C---:B--2---:R-:W-:Y:S01]  /*1020*/  FFMA R8, R11.reuse, R13, R8 ;  /* 0x0000000d0b087223 */ /* 0x044fe20000000008 */
[----:B------:R-:W-:-:S02]  /*1030*/  FFMA R11, R11, R5, R24 ;  /* 0x000000050b0b7223 */ /* 0x000fc40000000018 */
[----:B------:R-:W-:Y:S01]  /*1040*/  LDS R24, [R17+0xe00] ;  /* 0x000e000011187984 */ /* 0x000fe20000000800 */
[C---:B0-----:R-:W-:Y:S01]  /*1050*/  FFMA R12, R23.reuse, R13, R12 ;  /* 0x0000000d170c7223 */ /* 0x041fe2000000000c */
[----:B------:R-:W-:Y:S01]  /*1060*/  FFMA R28, R23, R5, R28 ;  /* 0x00000005171c7223 */ /* 0x000fe2000000001c */
[C---:B------:R-:W-:Y:S01]  /*1070*/  FFMA R5, R25.reuse, R14, R8 ;  /* 0x0000000e19057223 */ /* 0x040fe20000000008 */
[----:B------:R-:W-:Y:S01]  /*1080*/  FFMA R8, R25, R6, R11 ;  /* 0x0000000619087223 */ /* 0x000fe2000000000b */
[C---:B-1----:R-:W-:Y:S01]  /*1090*/  FFMA R13, R9.reuse, R14, R12 ;  /* 0x0000000e090d7223 */ /* 0x042fe2000000000c */
[----:B------:R-:W-:Y:S01]  /*10a0*/  FFMA R6, R9, R6, R28 ;  /* 0x0000000609067223 */ /* 0x000fe2000000001c */
[C---:B---3--:R-:W-:Y:S01]  /*10b0*/  FFMA R25, R10.reuse, R15, R5 ;  /* 0x0000000f0a197223 */ /* 0x048fe20000000005 */
[----:B------:R-:W-:Y:S01]  /*10c0*/  FFMA R23, R10, R7, R8 ;  /* 0x000000070a177223 */ /* 0x000fe20000000008 */
[----:B------:R-:W-:Y:S01]  /*10d0*/  LDS R5, [R17+0xe40] ;  /* 0x000e400011057984 */ /* 0x000fe20000000800 */
[----:B----4-:R-:W-:-:S03]  /*10e0*/  FFMA R26, R4, R15, R13 ;  /* 0x0000000f041a7223 */ /* 0x010fc6000000000d */
[----:B------:R-:W0:Y:S04]  /*10f0*/  LDS.128 R8, [R20+0x70] ;  /* 0x0000700014087984 */ /* 0x000e280000000c00 */
[----:B------:R-:W1:Y:S01]  /*1100*/  LDS.128 R12, [R20+0x870] ;  /* 0x00087000140c7984 */ /* 0x000e620000000c00 */
[----:B------:R-:W-:-:S03]  /*1110*/  FFMA R28, R4, R7, R6 ;  /* 0x00000007041c7223 */ /* 0x000fc60000000006 */
[----:B------:R-:W2:Y:S01]  /*1120*/  LDS R6, [R17+0xec0] ;  /* 0x000ec00011067984 */ /* 0x000ea20000000800 */
[C---:B0-----:R-:W-:Y:S01]  /*1130*/  FFMA R4, R8.reuse, R24, R25 ;  /* 0x0000001808047223 */ /* 0x041fe20000000019 */
[----:B------:R-:W-:Y:S02]  /*1140*/  FFMA R7, R8, R5, R26 ;  /* 0x0000000508077223 */ /* 0x000fe4000000001a */
[----:B------:R-:W0:Y:S01]  /*1150*/  LDS R25, [R17+0xf40] ;  /* 0x000f400011197984 */ /* 0x000e220000000800 */
[----:B-1----:R-:W-:-:S03]  /*1160*/  FFMA R24, R24, R12, R23 ;  /* 0x0000000c18187223 */ /* 0x002fc60000000017 */
[----:B------:R-:W1:Y:S01]  /*1170*/  LDS R23, [R17+0xe80] ;  /* 0x000e800011177984 */ /* 0x000e620000000800 */
[----:B------:R-:W-:-:S03]  /*1180*/  FFMA R28, R5, R12, R28 ;  /* 0x0000000c051c7223 */ /* 0x000fc6000000001c */
[----:B------:R-:W3:Y:S04]  /*1190*/  LDS R5, [R17+0xf00] ;  /* 0x000f000011057984 */ /* 0x000ee80000000800 */
[----:B------:R-:W4:Y:S04]  /*11a0*/  LDS R12, [R17+0xfc0] ;  /* 0x000fc000110c7984 */ /* 0x000f280000000800 */
[----:B------:R-:W5:Y:S01]  /*11b0*/  LDS R8, [R17+0xf80] ;  /* 0x000f800011087984 */ /* 0x000f620000000800 */
[----:B------:R-:W-:Y:S01]  /*11c0*/  UIADD3 UR6, UPT, UPT, UR5, 0x10, URZ ;  /* 0x0000001005067890 */ /* 0x000fe2000fffe0ff */
[C---:B--2---:R-:W-:Y:S01]  /*11d0*/  FFMA R26, R6.reuse, R9, R7 ;  /* 0x00000009061a7223 */ /* 0x044fe20000000007 */
[----:B------:R-:W-:-:S02]  /*11e0*/  FFMA R7, R6, R13, R28 ;  /* 0x0000000d06077223 */ /* 0x000fc4000000001c */
[----:B------:R-:W-:Y:S01]  /*11f0*/  UISETP.GE.AND UP0, UPT, UR6, UR11, UPT ;  /* 0x0000000b0600728c */ /* 0x000fe2000bf06270 */
[C---:B------:R-:W-:Y:S02]  /*1200*/  LEA R21, R2.reuse, R21, 0x5 ;  /* 0x0000001502157211 */ /* 0x040fe400078e28ff */
[----:B------:R-:W-:Y:S02]  /*1210*/  LEA R19, R2, R19, 0x5 ;  /* 0x0000001302137211 */ /* 0x000fe400078e28ff */
[----:B------:R-:W-:Y:S02]  /*1220*/  IADD3 R18, PT, PT, R18, 0x20, RZ ;  /* 0x0000002012127810 */ /* 0x000fe40007ffe0ff */
[----:B------:R-:W-:Y:S01]  /*1230*/  IADD3 R16, PT, PT, R16, 0x20, RZ ;  /* 0x0000002010107810 */ /* 0x000fe20007ffe0ff */
[----:B------:R-:W-:Y:S01]  /*1240*/  UIADD3 UR5, UPT, UPT, UR5, 0x20, URZ ;  /* 0x0000002005057890 */ /* 0x000fe2000fffe0ff */
[----:B0-----:R-:W-:Y:S01]  /*1250*/  FFMA R6, R25, R14, R7 ;  /* 0x0000000e19067223 */ /* 0x001fe20000000007 */
[C---:B-1----:R-:W-:Y:S01]  /*1260*/  FFMA R4, R23.reuse, R9, R4 ;  /* 0x0000000917047223 */ /* 0x042fe20000000004 */
[----:B------:R-:W-:Y:S01]  /*1270*/  FFMA R24, R23, R13, R24 ;  /* 0x0000000d17187223 */ /* 0x000fe20000000018 */
[----:B------:R-:W-:-:S02]  /*1280*/  FFMA R23, R25, R10, R26 ;  /* 0x0000000a19177223 */ /* 0x000fc4000000001a */
[C---:B---3--:R-:W-:Y:S01]  /*1290*/  FFMA R25, R5.reuse, R10, R4 ;  /* 0x0000000a05197223 */ /* 0x048fe20000000004 */
[----:B------:R-:W-:Y:S01]  /*12a0*/  FFMA R24, R5, R14, R24 ;  /* 0x0000000e05187223 */ /* 0x000fe20000000018 */
[C---:B----4-:R-:W-:Y:S01]  /*12b0*/  FFMA R23, R12.reuse, R11, R23 ;  /* 0x0000000b0c177223 */ /* 0x050fe20000000017 */
[----:B------:R-:W-:Y:S01]  /*12c0*/  FFMA R9, R12, R15, R6 ;  /* 0x0000000f0c097223 */ /* 0x000fe20000000006 */
[C---:B-----5:R-:W-:Y:S01]  /*12d0*/  FFMA R25, R8.reuse, R11, R25 ;  /* 0x0000000b08197223 */ /* 0x060fe20000000019 */
[----:B------:R-:W-:Y:S01]  /*12e0*/  FFMA R27, R8, R15, R24 ;  /* 0x0000000f081b7223 */ /* 0x000fe20000000018 */
[----:B------:R-:W-:Y:S06]  /*12f0*/  BAR.SYNC.DEFER_BLOCKING 0x0 ;  /* 0x0000000000007b1d */ /* 0x000fec0000010000 */
[----:B------:R-:W-:Y:S05]  /*1300*/  BRA.U !UP0, `(.L_x_16) ;  /* 0xffffffed08b07547 */ /* 0x000fea000b83ffff */
.L_x_15:
[----:B------:R-:W0:Y:S01]  /*1310*/  LDC R2, c[0x0][0x39c] ;  /* 0x0000e700ff027b82 */ /* 0x000e220000000800 */
[----:B------:R-:W1:Y:S01]  /*1320*/  LDCU.64 UR6, c[0x0][0x390] ;  /* 0x00007200ff0677ac */ /* 0x000e620008000a00 */
[----:B0-----:R-:W-:Y:S02]  /*1330*/  IMAD R5, R2, UR4, RZ ;  /* 0x0000000402057c24 */ /* 0x001fe4000f8e02ff */
[----:B---3--:R-:W-:-:S03]  /*1340*/  IMAD R3, R0, R2, R3 ;  /* 0x0000000200037224 */ /* 0x008fc600078e0203 */
[----:B------:R-:W-:Y:S02]  /*1350*/  IADD3 R22, P0, PT, R5, R22, RZ ;  /* 0x0000001605167210 */ /* 0x000fe40007f1e0ff */
[----:B------:R-:W-:Y:S02]  /*1360*/  LEA R0, R2, R3, 0x4 ;  /* 0x0000000302007211 */ /* 0x000fe400078e20ff */
[----:B------:R-:W-:Y:S02]  /*1370*/  IADD3.X R6, PT, PT, RZ, RZ, RZ, P0, !PT ;  /* 0x000000ffff067210 */ /* 0x000fe400007fe4ff */
[C---:B------:R-:W-:Y:S02]  /*1380*/  IADD3 R4, P0, PT, R3.reuse, R22, RZ ;  /* 0x0000001603047210 */ /* 0x040fe40007f1e0ff */
[----:B------:R-:W-:Y:S02]  /*1390*/  IADD3 R5, PT, PT, R3, 0x10, RZ ;  /* 0x0000001003057810 */ /* 0x000fe40007ffe0ff */
[----:B------:R-:W-:-:S02]  /*13a0*/  IADD3 R3, PT, PT, R0, 0x10, RZ ;  /* 0x0000001000037810 */ /* 0x000fc40007ffe0ff */
[----:B------:R-:W-:Y:S02]  /*13b0*/  IADD3.X R11, PT, PT, RZ, R6, RZ, P0, !PT ;  /* 0x00000006ff0b7210 */ /* 0x000fe400007fe4ff */
[----:B-1----:R-:W-:Y:S02]  /*13c0*/  LEA R2, P0, R4, UR6, 0x2 ;  /* 0x0000000604027c11 */ /* 0x002fe4000f8010ff */
[-C--:B------:R-:W-:Y:S02]  /*13d0*/  IADD3 R7, P2, PT, R0, R22.reuse, RZ ;  /* 0x0000001600077210 */ /* 0x080fe40007f5e0ff */
[-C--:B------:R-:W-:Y:S02]  /*13e0*/  IADD3 R5, P1, PT, R5, R22.reuse, RZ ;  /* 0x0000001605057210 */ /* 0x080fe40007f3e0ff */
[----:B------:R-:W-:Y:S02]  /*13f0*/  IADD3 R0, P3, PT, R3, R22, RZ ;  /* 0x0000001603007210 */ /* 0x000fe40007f7e0ff */
[----:B------:R-:W-:-:S02]  /*1400*/  LEA.HI.X R3, R4, UR7, R11, 0x2, P0 ;  /* 0x0000000704037c11 */ /* 0x000fc400080f140b */
[-C--:B------:R-:W-:Y:S02]  /*1410*/  IADD3.X R12, PT, PT, RZ, R6.reuse, RZ, P1, !PT ;  /* 0x00000006ff0c7210 */ /* 0x080fe40000ffe4ff */
[-C--:B------:R-:W-:Y:S01]  /*1420*/  IADD3.X R8, PT, PT, RZ, R6.reuse, RZ, P2, !PT ;  /* 0x00000006ff087210 */ /* 0x080fe200017fe4ff */
[----:B------:R-:W-:Y:S01]  /*1430*/  STG.E desc[UR8][R2.64], R25 ;  /* 0x0000001902007986 */ /* 0x000fe2000c101908 */
[----:B------:R-:W-:Y:S02]  /*1440*/  IADD3.X R11, PT, PT, RZ, R6, RZ, P3, !PT ;  /* 0x00000006ff0b7210 */ /* 0x000fe40001ffe4ff */
[----:B------:R-:W-:Y:S02]  /*1450*/  LEA R4, P0, R5, UR6, 0x2 ;  /* 0x0000000605047c11 */ /* 0x000fe4000f8010ff */
[----:B------:R-:W-:Y:S02]  /*1460*/  LEA R6, P1, R7, UR6, 0x2 ;  /* 0x0000000607067c11 */ /* 0x000fe4000f8210ff */
[----:B------:R-:W-:-:S02]  /*1470*/  LEA R10, P2, R0, UR6, 0x2 ;  /* 0x00000006000a7c11 */ /* 0x000fc4000f8410ff */
[----:B------:R-:W-:Y:S02]  /*1480*/  LEA.HI.X R5, R5, UR7, R12, 0x2, P0 ;  /* 0x0000000705057c11 */ /* 0x000fe400080f140c */
[----:B------:R-:W-:Y:S02]  /*1490*/  LEA.HI.X R7, R7, UR7, R8, 0x2, P1 ;  /* 0x0000000707077c11 */ /* 0x000fe400088f1408 */
[----:B------:R-:W-:Y:S01]  /*14a0*/  LEA.HI.X R11, R0, UR7, R11, 0x2, P2 ;  /* 0x00000007000b7c11 */ /* 0x000fe200090f140b */
[----:B------:R-:W-:Y:S04]  /*14b0*/  STG.E desc[UR8][R4.64], R23 ;  /* 0x0000001704007986 */ /* 0x000fe8000c101908 */
[----:B------:R-:W-:Y:S04]  /*14c0*/  STG.E desc[UR8][R6.64], R27 ;  /* 0x0000001b06007986 */ /* 0x000fe8000c101908 */
[----:B------:R-:W-:Y:S01]  /*14d0*/  STG.E desc[UR8][R10.64], R9 ;  /* 0x000000090a007986 */ /* 0x000fe2000c101908 */
[----:B------:R-:W-:Y:S05]  /*14e0*/  EXIT ;  /* 0x000000000000794d */ /* 0x000fea0003800000 */
.L_x_17:
        /* <DEDUP_REMOVED lines=9> */
.L_x_33:


//--------------------- .text._Z13cuda_sgemm_v2ILj16EEvPfS0_S0_iii --------------------------
	.section	.text._Z13cuda_sgemm_v2ILj16EEvPfS0_S0_iii,"ax",@progbits
	.align	128
        .global         _Z13cuda_sgemm_v2ILj16EEvPfS0_S0_iii
        .type           _Z13cuda_sgemm_v2ILj16EEvPfS0_S0_iii,@function
        .size           _Z13cuda_sgemm_v2ILj16EEvPfS0_S0_iii,(.L_x_34 - _Z13cuda_sgemm_v2ILj16EEvPfS0_S0_iii)
        .other          _Z13cuda_sgemm_v2ILj16EEvPfS0_S0_iii,@"STO_CUDA_ENTRY STV_DEFAULT"
_Z13cuda_sgemm_v2ILj16EEvPfS0_S0_iii:
.text._Z13cuda_sgemm_v2ILj16EEvPfS0_S0_iii:
[----:B------:R-:W-:Y:S08]  /*0000*/  LDC R1, c[0x0][0x37c] ;  /* 0x0000df00ff017b82 */ /* 0x000ff00000000800 */
[----:B------:R-:W0:Y:S01]  /*0010*/  LDC R0, c[0x0][0x3a0] ;  /* 0x0000e800ff007b82 */ /* 0x000e220000000800 */
[----:B------:R-:W1:Y:S01]  /*0020*/  LDCU UR4, c[0x0][0x360] ;  /* 0x00006c00ff0477ac */ /* 0x000e620008000800 */
[----:B------:R-:W2:Y:S01]  /*0030*/  S2R R3, SR_TID.X ;  /* 0x0000000000037919 */ /* 0x000ea20000002100 */
[----:B------:R-:W-:Y:S01]  /*0040*/  HFMA2 R21, -RZ, RZ, 0, 0 ;  /* 0x00000000ff157431 */ /* 0x000fe200000001ff */
[----:B------:R-:W3:Y:S01]  /*0050*/  LDCU UR7, c[0x0][0x364] ;  /* 0x00006c80ff0777ac */ /* 0x000ee20008000800 */
[----:B------:R-:W4:Y:S03]  /*0060*/  S2R R2, SR_TID.Y ;  /* 0x0000000000027919 */ /* 0x000f260000002200 */
[----:B------:R-:W1:Y:S01]  /*0070*/  S2UR UR5, SR_CTAID.X ;  /* 0x00000000000579c3 */ /* 0x000e620000002500 */
[----:B------:R-:W0:Y:S07]  /*0080*/  LDCU.64 UR10, c[0x0][0x358] ;  /* 0x00006b00ff0a77ac */ /* 0x000e2e0008000a00 */
[----:B------:R-:W3:Y:S01]  /*0090*/  S2UR UR6, SR_CTAID.Y ;  /* 0x00000000000679c3 */ /* 0x000ee20000002600 */
[----:B0-----:R-:W-:Y:S01]  /*00a0*/  ISETP.GE.AND P0, PT, R0, 0x1, PT ;  /* 0x000000010000780c */ /* 0x001fe20003f06270 */
[----:B-1----:R-:W-:-:S02]  /*00b0*/  UIMAD UR5, UR5, UR4, URZ ;  /* 0x00000004050572a4 */ /* 0x002fc4000f8e02ff */
[----:B---3--:R-:W-:-:S10]  /*00c0*/  UIMAD UR6, UR6, UR7, URZ ;  /* 0x00000007060672a4 */ /* 0x008fd4000f8e02ff */
[----:B--2-4-:R-:W-:Y:S05]  /*00d0*/  @!P0 BRA `(.L_x_18) ;  /* 0x0000001800b48947 */ /* 0x014fea0003800000 */
[----:B------:R-:W0:Y:S01]  /*00e0*/  S2UR UR8, SR_CgaCtaId ;  /* 0x00000000000879c3 */ /* 0x000e220000008800 */
[C---:B------:R-:W-:Y:S01]  /*00f0*/  ISETP.GE.U32.AND P0, PT, R0.reuse, 0x31, PT ;  /* 0x000000310000780c */ /* 0x040fe20003f06070 */
[----:B------:R-:W-:Y:S01]  /*0100*/  UMOV UR7, 0x400 ;  /* 0x0000040000077882 */ /* 0x000fe20000000000 */
[----:B------:R-:W-:Y:S01]  /*0110*/  IADD3 R4, PT, PT, R0, -0x1, RZ ;  /* 0xffffffff00047810 */ /* 0x000fe20007ffe0ff */
[----:B------:R-:W-:Y:S01]  /*0120*/  IMAD R19, R3, R0, R2 ;  /* 0x0000000003137224 */ /* 0x000fe200078e0202 */
[----:B------:R-:W-:Y:S02]  /*0130*/  MOV R21, RZ ;  /* 0x000000ff00157202 */ /* 0x000fe40000000f00 */
[----:B------:R-:W-:Y:S01]  /*0140*/  LEA.HI R4, R4, 0x1, RZ, 0x1c ;  /* 0x0000000104047811 */ /* 0x000fe200078fe0ff */
[----:B0-----:R-:W-:-:S06]  /*0150*/  ULEA UR4, UR8, UR7, 0x18 ;  /* 0x0000000708047291 */ /* 0x001fcc000f8ec0ff */
[----:B------:R-:W-:Y:S01]  /*0160*/  LEA R17, R3, UR4, 0x6 ;  /* 0x0000000403117c11 */ /* 0x000fe2000f8e30ff */
[----:B------:R-:W-:Y:S01]  /*0170*/  UMOV UR4, URZ ;  /* 0x000000ff00047c82 */ /* 0x000fe20008000000 */
[----:B------:R-:W-:Y:S05]  /*0180*/  @!P0 BRA `(.L_x_19) ;  /* 0x0000000c00a08947 */ /* 0x000fea0003800000 */
[----:B------:R-:W0:Y:S01]  /*0190*/  LDC R13, c[0x0][0x39c] ;  /* 0x0000e700ff0d7b82 */ /* 0x000e220000000800 */
[----:B------:R-:W-:Y:S01]  /*01a0*/  UIADD3 UR7, UPT, UPT, UR7, 0x400, URZ ;  /* 0x0000040007077890 */ /* 0x000fe2000fffe0ff */
[C---:B------:R-:W-:Y:S01]  /*01b0*/  IADD3 R26, PT, PT, R3.reuse, 0x10, RZ ;  /* 0x00000010031a7810 */ /* 0x040fe20007ffe0ff */
[----:B------:R-:W-:Y:S01]  /*01c0*/  IMAD R16, R0, UR5, RZ ;  /* 0x0000000500107c24 */ /* 0x000fe2000f8e02ff */
[C---:B------:R-:W-:Y:S01]  /*01d0*/  IADD3 R24, PT, PT, R3.reuse, 0x20, RZ ;  /* 0x0000002003187810 */ /* 0x040fe20007ffe0ff */
[----:B------:R-:W-:Y:S01]  /*01e0*/  ULEA UR7, UR8, UR7, 0x18 ;  /* 0x0000000708077291 */ /* 0x000fe2000f8ec0ff */
[----:B------:R-:W-:Y:S01]  /*01f0*/  IADD3 R22, PT, PT, R3, 0x30, RZ ;  /* 0x0000003003167810 */ /* 0x000fe20007ffe0ff */
[----:B------:R-:W1:Y:S01]  /*0200*/  LDCU.128 UR12, c[0x0][0x380] ;  /* 0x00007000ff0c77ac */ /* 0x000e620008000c00 */
[----:B------:R-:W-:Y:S02]  /*0210*/  LOP3.LUT R4, R4, 0x1ffffffc, RZ, 0xc0, !PT ;  /* 0x1ffffffc04047812 */ /* 0x000fe400078ec0ff */
[----:B------:R-:W-:Y:S01]  /*0220*/  MOV R21, RZ ;  /* 0x000000ff00157202 */ /* 0x000fe20000000f00 */
[----:B------:R-:W-:Y:S01]  /*0230*/  UMOV UR4, 0x20 ;  /* 0x0000002000047882 */ /* 0x000fe20000000000 */
[----:B------:R-:W-:-:S02]  /*0240*/  LEA R14, R2, UR7, 0x2 ;  /* 0x00000007020e7c11 */ /* 0x000fc4000f8e10ff */
[----:B------:R-:W-:Y:S02]  /*0250*/  LEA R15, R2, R17, 0x2 ;  /* 0x00000011020f7211 */ /* 0x000fe400078e10ff */
[----:B------:R-:W-:Y:S02]  /*0260*/  IADD3 R18, PT, PT, -R4, RZ, RZ ;  /* 0x000000ff04127210 */ /* 0x000fe40007ffe1ff */
[C---:B------:R-:W-:Y:S01]  /*0270*/  LEA R12, R3.reuse, R14, 0x6 ;  /* 0x0000000e030c7211 */ /* 0x040fe200078e30ff */
[-CC-:B0-----:R-:W-:Y:S02]  /*0280*/  IMAD R26, R26, R13.reuse, R2.reuse ;  /* 0x0000000d1a1a7224 */ /* 0x181fe400078e0202 */
[-CC-:B------:R-:W-:Y:S02]  /*0290*/  IMAD R24, R24, R13.reuse, R2.reuse ;  /* 0x0000000d18187224 */ /* 0x180fe400078e0202 */
[-CC-:B------:R-:W-:Y:S02]  /*02a0*/  IMAD R22, R22, R13.reuse, R2.reuse ;  /* 0x0000000d16167224 */ /* 0x180fe400078e0202 */
[----:B-1----:R-:W-:-:S07]  /*02b0*/  IMAD R20, R3, R13, R2 ;  /* 0x0000000d03147224 */ /* 0x002fce00078e0202 */
.L_x_20:
[----:B------:R-:W-:Y:S02]  /*02c0*/  IADD3 R7, P0, PT, R16, R19, RZ ;  /* 0x0000001310077210 */ /* 0x000fe40007f1e0ff */
[----:B------:R-:W-:Y:S02]  /*02d0*/  IADD3 R5, P1, PT, R20, UR6, RZ ;  /* 0x0000000614057c10 */ /* 0x000fe4000ff3e0ff */
[----:B------:R-:W-:Y:S02]  /*02e0*/  IADD3.X R10, PT, PT, RZ, RZ, RZ, P0, !PT ;  /* 0x000000ffff0a7210 */ /* 0x000fe400007fe4ff */
[----:B------:R-:W-:Y:S02]  /*02f0*/  LEA R6, P0, R7, UR12, 0x2 ;  /* 0x0000000c07067c11 */ /* 0x000fe4000f8010ff */
[----:B------:R-:W-:Y:S02]  /*0300*/  IADD3.X R8, PT, PT, RZ, RZ, RZ, P1, !PT ;  /* 0x000000ffff087210 */ /* 0x000fe40000ffe4ff */
[----:B------:R-:W-:-:S02]  /*0310*/  LEA R4, P1, R5, UR14, 0x2 ;  /* 0x0000000e05047c11 */ /* 0x000fc4000f8210ff */
[----:B------:R-:W-:Y:S02]  /*0320*/  LEA.HI.X R7, R7, UR13, R10, 0x2, P0 ;  /* 0x0000000d07077c11 */ /* 0x000fe400080f140a */
[----:B------:R-:W-:-:S03]  /*0330*/  LEA.HI.X R5, R5, UR15, R8, 0x2, P1 ;  /* 0x0000000f05057c11 */ /* 0x000fc600088f1408 */
[----:B------:R-:W2:Y:S04]  /*0340*/  LDG.E R6, desc[UR10][R6.64] ;  /* 0x0000000a06067981 */ /* 0x000ea8000c1e1900 */
[----:B------:R-:W3:Y:S04]  /*0350*/  LDG.E R25, desc[UR10][R4.64] ;  /* 0x0000000a04197981 */ /* 0x000ee8000c1e1900 */
[----:B--2---:R-:W-:Y:S04]  /*0360*/  STS [R15], R6 ;  /* 0x000000060f007388 */ /* 0x004fe80000000800 */
[----:B---3--:R-:W-:Y:S01]  /*0370*/  STS [R12], R25 ;  /* 0x000000190c007388 */ /* 0x008fe20000000800 */
[----:B------:R-:W-:Y:S06]  /*0380*/  BAR.SYNC.DEFER_BLOCKING 0x0 ;  /* 0x0000000000007b1d */ /* 0x000fec0000010000 */
[----:B------:R-:W-:Y:S04]  /*0390*/  LDS R27, [R14] ;  /* 0x000000000e1b7984 */ /* 0x000fe80000000800 */
[----:B------:R-:W0:Y:S04]  /*03a0*/  LDS.128 R8, [R17] ;  /* 0x0000000011087984 */ /* 0x000e280000000c00 */
[----:B------:R-:W1:Y:S04]  /*03b0*/  LDS R29, [R14+0x40] ;  /* 0x000040000e1d7984 */ /* 0x000e680000000800 */
[----:B------:R-:W2:Y:S04]  /*03c0*/  LDS R23, [R14+0x80] ;  /* 0x000080000e177984 */ /* 0x000ea80000000800 */
[----:B------:R-:W-:Y:S04]  /*03d0*/  LDS.128 R4, [R17+0x10] ;  /* 0x0000100011047984 */ /* 0x000fe80000000c00 */
[----:B------:R-:W-:Y:S01]  /*03e0*/  LDS R25, [R14+0x340] ;  /* 0x000340000e197984 */ /* 0x000fe20000000800 */
[----:B0-----:R-:W-:-:S03]  /*03f0*/  FFMA R28, R8, R27, R21 ;  /* 0x0000001b081c7223 */ /* 0x001fc60000000015 */
[----:B------:R-:W0:Y:S01]  /*0400*/  LDS R8, [R14+0xc0] ;  /* 0x0000c0000e087984 */ /* 0x000e220000000800 */
[----:B-1----:R-:W-:-:S03]  /*0410*/  FFMA R9, R29, R9, R28 ;  /* 0x000000091d097223 */ /* 0x002fc6000000001c */
[----:B------:R-:W1:Y:S01]  /*0420*/  LDS R27, [R14+0x100] ;  /* 0x000100000e1b7984 */ /* 0x000e620000000800 */
[----:B--2---:R-:W-:-:S03]  /*0430*/  FFMA R9, R23, R10, R9 ;  /* 0x0000000a17097223 */ /* 0x004fc60000000009 */
[----:B------:R-:W2:Y:S04]  /*0440*/  LDS R28, [R14+0x140] ;  /* 0x000140000e1c7984 */ /* 0x000ea80000000800 */
[----:B------:R-:W3:Y:S04]  /*0450*/  LDS R21, [R14+0x180] ;  /* 0x000180000e157984 */ /* 0x000ee80000000800 */
[----:B------:R-:W-:Y:S01]  /*0460*/  LDS R23, [R14+0x200] ;  /* 0x000200000e177984 */ /* 0x000fe20000000800 */
[----:B0-----:R-:W-:-:S04]  /*0470*/  FFMA R9, R8, R11, R9 ;  /* 0x0000000b08097223 */ /* 0x001fc80000000009 */
[----:B-1----:R-:W-:Y:S02]  /*0480*/  FFMA R9, R4, R27, R9 ;  /* 0x0000001b04097223 */ /* 0x002fe40000000009 */
[----:B------:R-:W0:Y:S02]  /*0490*/  LDS R4, [R14+0x1c0] ;  /* 0x0001c0000e047984 */ /* 0x000e240000000800 */
[----:B--2---:R-:W-:Y:S02]  /*04a0*/  FFMA R5, R28, R5, R9 ;  /* 0x000000051c057223 */ /* 0x004fe40000000009 */
[----:B------:R-:W1:Y:S02]  /*04b0*/  LDS.128 R8, [R17+0x20] ;  /* 0x0000200011087984 */ /* 0x000e640000000c00 */
[----:B---3--:R-:W-:Y:S02]  /*04c0*/  FFMA R5, R21, R6, R5 ;  /* 0x0000000615057223 */ /* 0x008fe40000000005 */
[----:B------:R-:W2:Y:S04]  /*04d0*/  LDS R28, [R14+0x240] ;  /* 0x000240000e1c7984 */ /* 0x000ea80000000800 */
[----:B------:R-:W3:Y:S01]  /*04e0*/  LDS R21, [R14+0x280] ;  /* 0x000280000e157984 */ /* 0x000ee20000000800 */
[----:B0-----:R-:W-:-:S04]  /*04f0*/  FFMA R5, R4, R7, R5 ;  /* 0x0000000704057223 */ /* 0x001fc80000000005 */
[----:B-1----:R-:W-:Y:S01]  /*0500*/  FFMA R5, R8, R23, R5 ;  /* 0x0000001708057223 */ /* 0x002fe20000000005 */
[----:B------:R-:W-:Y:S01]  /*0510*/  IADD3 R23, PT, PT, R19, 0x10, RZ ;  /* 0x0000001013177810 */ /* 0x000fe20007ffe0ff */
[----:B------:R-:W0:Y:S02]  /*0520*/  LDS R8, [R14+0x2c0] ;  /* 0x0002c0000e087984 */ /* 0x000e240000000800 */
[----:B--2---:R-:W-:Y:S01]  /*0530*/  FFMA R28, R28, R9, R5 ;  /* 0x000000091c1c7223 */ /* 0x004fe20000000005 */
[----:B------:R-:W-:Y:S01]  /*0540*/  IADD3 R23, P0, PT, R16, R23, RZ ;  /* 0x0000001710177210 */ /* 0x000fe20007f1e0ff */
[----:B------:R-:W-:Y:S02]  /*0550*/  LDS R9, [R14+0x300] ;  /* 0x000300000e097984 */ /* 0x000fe40000000800 */
[----:B---3--:R-:W-:Y:S01]  /*0560*/  FFMA R21, R21, R10, R28 ;  /* 0x0000000a15157223 */ /* 0x008fe2000000001c */
[----:B------:R-:W-:Y:S01]  /*0570*/  IADD3.X R10, PT, PT, RZ, RZ, RZ, P0, !PT ;  /* 0x000000ffff0a7210 */ /* 0x000fe200007fe4ff */
[----:B------:R-:W1:Y:S01]  /*0580*/  LDS.128 R4, [R17+0x30] ;  /* 0x0000300011047984 */ /* 0x000e620000000c00 */
[----:B------:R-:W-:-:S04]  /*0590*/  LEA R28, P0, R23, UR12, 0x2 ;  /* 0x0000000c171c7c11 */ /* 0x000fc8000f8010ff */
[----:B------:R-:W-:Y:S02]  /*05a0*/  LEA.HI.X R29, R23, UR13, R10, 0x2, P0 ;  /* 0x0000000d171d7c11 */ /* 0x000fe400080f140a */
[----:B------:R-:W-:Y:S01]  /*05b0*/  IADD3 R10, P0, PT, R26, UR6, RZ ;  /* 0x000000061a0a7c10 */ /* 0x000fe2000ff1e0ff */
[----:B0-----:R-:W-:Y:S02]  /*05c0*/  FFMA R11, R8, R11, R21 ;  /* 0x0000000b080b7223 */ /* 0x001fe40000000015 */
[----:B------:R-:W0:Y:S02]  /*05d0*/  LDS R21, [R14+0x380] ;  /* 0x000380000e157984 */ /* 0x000e240000000800 */
[----:B-1----:R-:W-:Y:S02]  /*05e0*/  FFMA R11, R4, R9, R11 ;  /* 0x00000009040b7223 */ /* 0x002fe4000000000b */
[----:B------:R-:W1:Y:S01]  /*05f0*/  LDS R4, [R14+0x3c0] ;  /* 0x0003c0000e047984 */ /* 0x000e620000000800 */
[----:B------:R-:W-:Y:S01]  /*0600*/  BAR.SYNC.DEFER_BLOCKING 0x0 ;  /* 0x0000000000007b1d */ /* 0x000fe20000010000 */
[----:B------:R-:W-:-:S02]  /*0610*/  IADD3.X R9, PT, PT, RZ, RZ, RZ, P0, !PT ;  /* 0x000000ffff097210 */ /* 0x000fc400007fe4ff */
[----:B------:R-:W-:-:S04]  /*0620*/  LEA R8, P0, R10, UR14, 0x2 ;  /* 0x0000000e0a087c11 */ /* 0x000fc8000f8010ff */
[----:B------:R-:W-:Y:S01]  /*0630*/  LEA.HI.X R9, R10, UR15, R9, 0x2, P0 ;  /* 0x0000000f0a097c11 */ /* 0x000fe200080f1409 */
[----:B------:R-:W2:Y:S04]  /*0640*/  LDG.E R29, desc[UR10][R28.64] ;  /* 0x0000000a1c1d7981 */ /* 0x000ea8000c1e1900 */
[----:B------:R-:W3:Y:S01]  /*0650*/  LDG.E R27, desc[UR10][R8.64] ;  /* 0x0000000a081b7981 */ /* 0x000ee2000c1e1900 */
[----:B------:R-:W-:-:S04]  /*0660*/  FFMA R5, R25, R5, R11 ;  /* 0x0000000519057223 */ /* 0x000fc8000000000b */
[----:B0-----:R-:W-:-:S04]  /*0670*/  FFMA R5, R21, R6, R5 ;  /* 0x0000000615057223 */ /* 0x001fc80000000005 */
[----:B-1----:R-:W-:Y:S01]  /*0680*/  FFMA R5, R4, R7, R5 ;  /* 0x0000000704057223 */ /* 0x002fe20000000005 */
[----:B--2---:R-:W-:Y:S04]  /*0690*/  STS [R15], R29 ;  /* 0x0000001d0f007388 */ /* 0x004fe80000000800 */
[----:B---3--:R-:W-:Y:S01]  /*06a0*/  STS [R12], R27 ;  /* 0x0000001b0c007388 */ /* 0x008fe20000000800 */
[----:B------:R-:W-:Y:S06]  /*06b0*/  BAR.SYNC.DEFER_BLOCKING 0x0 ;  /* 0x0000000000007b1d */ /* 0x000fec0000010000 */
[----:B------:R-:W-:Y:S04]  /*06c0*/  LDS R23, [R14] ;  /* 0x000000000e177984 */ /* 0x000fe80000000800 */
[----:B------:R-:W0:Y:S04]  /*06d0*/  LDS.128 R8, [R17] ;  /* 0x0000000011087984 */ /* 0x000e280000000c00 */
[----:B------:R-:W1:Y:S04]  /*06e0*/  LDS R28, [R14+0x40] ;  /* 0x000040000e1c7984 */ /* 0x000e680000000800 */
[----:B------:R-:W2:Y:S04]  /*06f0*/  LDS R21, [R14+0x80] ;  /* 0x000080000e157984 */ /* 0x000ea80000000800 */
[----:B------:R-:W-:Y:S01]  /*0700*/  LDS R25, [R14+0x340] ;  /* 0x000340000e197984 */ /* 0x000fe20000000800 */
[----:B0-----:R-:W-:-:S03]  /*0710*/  FFMA R5, R8, R23, R5 ;  /* 0x0000001708057223 */ /* 0x001fc60000000005 */
[----:B------:R-:W0:Y:S01]  /*0720*/  LDS R8, [R14+0xc0] ;  /* 0x0000c0000e087984 */ /* 0x000e220000000800 */
[----:B-1----:R-:W-:-:S03]  /*0730*/  FFMA R9, R28, R9, R5 ;  /* 0x000000091c097223 */ /* 0x002fc60000000005 */
[----:B------:R-:W-:Y:S01]  /*0740*/  LDS R23, [R14+0x100] ;  /* 0x000100000e177984 */ /* 0x000fe20000000800 */
[----:B--2---:R-:W-:-:S03]  /*0750*/  FFMA R9, R21, R10, R9 ;  /* 0x0000000a15097223 */ /* 0x004fc60000000009 */
[----:B------:R-:W1:Y:S04]  /*0760*/  LDS.128 R4, [R17+0x10] ;  /* 0x0000100011047984 */ /* 0x000e680000000c00 */
[----:B------:R-:W2:Y:S04]  /*0770*/  LDS R28, [R14+0x140] ;  /* 0x000140000e1c7984 */ /* 0x000ea80000000800 */
[----:B------:R-:W3:Y:S01]  /*0780*/  LDS R21, [R14+0x180] ;  /* 0x000180000e157984 */ /* 0x000ee20000000800 */
[----:B0-----:R-:W-:-:S04]  /*0790*/  FFMA R9, R8, R11, R9 ;  /* 0x0000000b08097223 */ /* 0x001fc80000000009 */
[----:B-1----:R-:W-:Y:S02]  /*07a0*/  FFMA R9, R4, R23, R9 ;  /* 0x0000001704097223 */ /* 0x002fe40000000009 */
[----:B------:R-:W0:Y:S02]  /*07b0*/  LDS R4, [R14+0x1c0] ;  /* 0x0001c0000e047984 */ /* 0x000e240000000800 */
[----:B--2---:R-:W-:Y:S02]  /*07c0*/  FFMA R5, R28, R5, R9 ;  /* 0x000000051c057223 */ /* 0x004fe40000000009 */
[----:B------:R-:W-:Y:S02]  /*07d0*/  LDS R23, [R14+0x200] ;  /* 0x000200000e177984 */ /* 0x000fe40000000800 */
[----:B---3--:R-:W-:Y:S02]  /*07e0*/  FFMA R5, R21, R6, R5 ;  /* 0x0000000615057223 */ /* 0x008fe40000000005 */
[----:B------:R-:W1:Y:S04]  /*07f0*/  LDS.128 R8, [R17+0x20] ;  /* 0x0000200011087984 */ /* 0x000e680000000c00 */
        /* <DEDUP_REMOVED lines=76> */
[----:B------:R-:W-:Y:S01]  /*0cc0*/  FFMA R5, R25, R5, R11 ;  /* 0x0000000519057223 */ /* 0x000fe2000000000b */
[----:B------:R-:W-:Y:S01]  /*0cd0*/  IADD3 R18, PT, PT, R18, 0x4, RZ ;  /* 0x0000000412127810 */ /* 0x000fe20007ffe0ff */
[----:B------:R-:W-:Y:S01]  /*0ce0*/  UIADD3 UR4, UPT, UPT, UR4, 0x40, URZ ;  /* 0x0000004004047890 */ /* 0x000fe2000fffe0ff */
[----:B------:R-:W-:Y:S01]  /*0cf0*/  LEA R20, R13, R20, 0x6 ;  /* 0x000000140d147211 */ /* 0x000fe200078e30ff */
[----:B0-----:R-:W-:Y:S01]  /*0d00*/  FFMA R5, R21, R6, R5 ;  /* 0x0000000615057223 */ /* 0x001fe20000000005 */
[----:B------:R-:W-:-:S02]  /*0d10*/  ISETP.NE.AND P0, PT, R18, RZ, PT ;  /* 0x000000ff1200720c */ /* 0x000fc40003f05270 */
[C---:B------:R-:W-:Y:S01]  /*0d20*/  LEA R26, R13.reuse, R26, 0x6 ;  /* 0x0000001a0d1a7211 */ /* 0x040fe200078e30ff */
[----:B-1----:R-:W-:Y:S01]  /*0d30*/  FFMA R5, R4, R7, R5 ;  /* 0x0000000704057223 */ /* 0x002fe20000000005 */
[----:B------:R-:W-:Y:S02]  /*0d40*/  LEA R24, R13, R24, 0x6 ;  /* 0x000000180d187211 */ /* 0x000fe400078e30ff */
[----:B------:R-:W-:Y:S02]  /*0d50*/  IADD3 R19, PT, PT, R19, 0x40, RZ ;  /* 0x0000004013137810 */ /* 0x000fe40007ffe0ff */
[----:B------:R-:W-:Y:S01]  /*0d60*/  LEA R22, R13, R22, 0x6 ;  /* 0x000000160d167211 */ /* 0x000fe200078e30ff */
[----:B--2---:R-:W-:Y:S04]  /*0d70*/  STS [R15], R29 ;  /* 0x0000001d0f007388 */ /* 0x004fe80000000800 */
[----:B---3--:R-:W-:Y:S01]  /*0d80*/  STS [R12], R27 ;  /* 0x0000001b0c007388 */ /* 0x008fe20000000800 */
[----:B------:R-:W-:Y:S06]  /*0d90*/  BAR.SYNC.DEFER_BLOCKING 0x0 ;  /* 0x0000000000007b1d */ /* 0x000fec0000010000 */
[----:B------:R-:W-:Y:S04]  /*0da0*/  LDS R23, [R14] ;  /* 0x000000000e177984 */ /* 0x000fe80000000800 */
[----:B------:R-:W0:Y:S04]  /*0db0*/  LDS.128 R8, [R17] ;  /* 0x0000000011087984 */ /* 0x000e280000000c00 */
[----:B------:R-:W1:Y:S04]  /*0dc0*/  LDS R28, [R14+0x40] ;  /* 0x000040000e1c7984 */ /* 0x000e680000000800 */
[----:B------:R-:W2:Y:S01]  /*0dd0*/  LDS R21, [R14+0x80] ;  /* 0x000080000e157984 */ /* 0x000ea20000000800 */
        /* <DEDUP_REMOVED lines=25> */
[----:B------:R-:W3:Y:S04]  /*0f70*/  LDS R28, [R14+0x380] ;  /* 0x000380000e1c7984 */ /* 0x000ee80000000800 */
[----:B------:R-:W4:Y:S01]  /*0f80*/  LDS R10, [R14+0x3c0] ;  /* 0x0003c0000e0a7984 */ /* 0x000f220000000800 */
[----:B0-----:R-:W-:-:S04]  /*0f90*/  FFMA R11, R8, R11, R21 ;  /* 0x0000000b080b7223 */ /* 0x001fc80000000015 */
[----:B-1----:R-:W-:-:S04]  /*0fa0*/  FFMA R4, R4, R9, R11 ;  /* 0x0000000904047223 */ /* 0x002fc8000000000b */
[----:B--2---:R-:W-:-:S04]  /*0fb0*/  FFMA R5, R23, R5, R4 ;  /* 0x0000000517057223 */ /* 0x004fc80000000004 */
[----:B---3--:R-:W-:-:S04]  /*0fc0*/  FFMA R5, R28, R6, R5 ;  /* 0x000000061c057223 */ /* 0x008fc80000000005 */
[----:B----4-:R-:W-:Y:S01]  /*0fd0*/  FFMA R21, R10, R7, R5 ;  /* 0x000000070a157223 */ /* 0x010fe20000000005 */
[----:B------:R-:W-:Y:S06]  /*0fe0*/  BAR.SYNC.DEFER_BLOCKING 0x0 ;  /* 0x0000000000007b1d */ /* 0x000fec0000010000 */
[----:B------:R-:W-:Y:S05]  /*0ff0*/  @P0 BRA `(.L_x_20) ;  /* 0xfffffff000b00947 */ /* 0x000fea000383ffff */
[----:B------:R-:W-:-:S12]  /*1000*/  UIADD3 UR4, UPT, UPT, UR4, -0x20, URZ ;  /* 0xffffffe004047890 */ /* 0x000fd8000fffe0ff */
.L_x_19:
[----:B------:R-:W-:-:S04]  /*1010*/  IADD3 R5, PT, PT, R0, -0x1, RZ ;  /* 0xffffffff00057810 */ /* 0x000fc80007ffe0ff */
[----:B------:R-:W-:-:S04]  /*1020*/  LEA.HI R4, R5, 0x1, RZ, 0x1c ;  /* 0x0000000105047811 */ /* 0x000fc800078fe0ff */
[----:B------:R-:W-:-:S13]  /*1030*/  LOP3.LUT P0, R4, R4, 0x3, RZ, 0xc0, !PT ;  /* 0x0000000304047812 */ /* 0x000fda000780c0ff */
[----:B------:R-:W-:Y:S05]  /*1040*/  @!P0 BRA `(.L_x_18) ;  /* 0x0000000800d88947 */ /* 0x000fea0003800000 */
[----:B------:R-:W-:Y:S01]  /*1050*/  ISETP.NE.AND P1, PT, R4, 0x1, PT ;  /* 0x000000010400780c */ /* 0x000fe20003f25270 */
[----:B------:R-:W-:Y:S01]  /*1060*/  UMOV UR9, 0x400 ;  /* 0x0000040000097882 */ /* 0x000fe20000000000 */
[----:B------:R-:W-:Y:S01]  /*1070*/  LOP3.LUT P0, RZ, R5, 0x10, RZ, 0xc0, !PT ;  /* 0x0000001005ff7812 */ /* 0x000fe2000780c0ff */
[----:B------:R-:W-:-:S10]  /*1080*/  IMAD R16, R3, R0, R2 ;  /* 0x0000000003107224 */ /* 0x000fd400078e0202 */
[----:B------:R-:W-:Y:S05]  /*1090*/  @!P1 BRA `(.L_x_21) ;  /* 0x0000000400cc9947 */ /* 0x000fea0003800000 */
[----:B------:R-:W0:Y:S01]  /*10a0*/  LDCU UR16, c[0x0][0x39c] ;  /* 0x00007380ff1077ac */ /* 0x000e220008000800 */
[----:B------:R-:W-:Y:S01]  /*10b0*/  IADD3 R23, PT, PT, R3, UR4, RZ ;  /* 0x0000000403177c10 */ /* 0x000fe2000fffe0ff */
[----:B------:R-:W-:Y:S01]  /*10c0*/  IMAD R12, R0, UR5, RZ ;  /* 0x00000005000c7c24 */ /* 0x000fe2000f8e02ff */
[----:B------:R-:W-:Y:S01]  /*10d0*/  IADD3 R15, PT, PT, R16, UR4, RZ ;  /* 0x00000004100f7c10 */ /* 0x000fe2000fffe0ff */
[----:B------:R-:W1:Y:S03]  /*10e0*/  LDCU.128 UR12, c[0x0][0x380] ;  /* 0x00007000ff0c77ac */ /* 0x000e660008000c00 */
[----:B------:R-:W-:-:S04]  /*10f0*/  IADD3 R7, P2, PT, R12, R15, RZ ;  /* 0x0000000f0c077210 */ /* 0x000fc80007f5e0ff */
[----:B------:R-:W-:Y:S01]  /*1100*/  IADD3.X R10, PT, PT, RZ, RZ, RZ, P2, !PT ;  /* 0x000000ffff0a7210 */ /* 0x000fe200017fe4ff */
[----:B0-----:R-:W-:Y:S01]  /*1110*/  IMAD R4, R23, UR16, R2 ;  /* 0x0000001017047c24 */ /* 0x001fe2000f8e0202 */
[----:B-1----:R-:W-:-:S04]  /*1120*/  LEA R6, P2, R7, UR12, 0x2 ;  /* 0x0000000c07067c11 */ /* 0x002fc8000f8410ff */
[----:B------:R-:W-:Y:S02]  /*1130*/  IADD3 R5, P1, PT, R4, UR6, RZ ;  /* 0x0000000604057c10 */ /* 0x000fe4000ff3e0ff */
[----:B------:R-:W-:Y:S02]  /*1140*/  LEA.HI.X R7, R7, UR13, R10, 0x2, P2 ;  /* 0x0000000d07077c11 */ /* 0x000fe400090f140a */
[----:B------:R-:W-:Y:S02]  /*1150*/  IADD3.X R8, PT, PT, RZ, RZ, RZ, P1, !PT ;  /* 0x000000ffff087210 */ /* 0x000fe40000ffe4ff */
[C---:B------:R-:W-:Y:S01]  /*1160*/  LEA R4, P1, R5.reuse, UR14, 0x2 ;  /* 0x0000000e05047c11 */ /* 0x040fe2000f8210ff */
[----:B------:R-:W2:Y:S03]  /*1170*/  LDG.E R14, desc[UR10][R6.64] ;  /* 0x0000000a060e7981 */ /* 0x000ea6000c1e1900 */
[----:B------:R-:W-:-:S05]  /*1180*/  LEA.HI.X R5, R5, UR15, R8, 0x2, P1 ;  /* 0x0000000f05057c11 */ /* 0x000fca00088f1408 */
[----:B------:R-:W3:Y:S01]  /*1190*/  LDG.E R25, desc[UR10][R4.64] ;  /* 0x0000000a04197981 */ /* 0x000ee2000c1e1900 */
[----:B------:R-:W-:-:S04]  /*11a0*/  UIADD3 UR7, UPT, UPT, UR9, 0x400, URZ ;  /* 0x0000040009077890 */ /* 0x000fc8000fffe0ff */
[----:B------:R-:W-:Y:S01]  /*11b0*/  ULEA UR7, UR8, UR7, 0x18 ;  /* 0x0000000708077291 */ /* 0x000fe2000f8ec0ff */
[----:B------:R-:W-:-:S05]  /*11c0*/  LEA R19, R2, R17, 0x2 ;  /* 0x0000001102137211 */ /* 0x000fca00078e10ff */
[----:B------:R-:W-:-:S04]  /*11d0*/  LEA R18, R2, UR7, 0x2 ;  /* 0x0000000702127c11 */ /* 0x000fc8000f8e10ff */
[----:B------:R-:W-:Y:S02]  /*11e0*/  LEA R20, R3, R18, 0x6 ;  /* 0x0000001203147211 */ /* 0x000fe400078e30ff */
[----:B------:R-:W-:-:S04]  /*11f0*/  IADD3 R15, PT, PT, R15, 0x10, RZ ;  /* 0x000000100f0f7810 */ /* 0x000fc80007ffe0ff */
[----:B------:R-:W-:-:S04]  /*1200*/  IADD3 R15, P1, PT, R12, R15, RZ ;  /* 0x0000000f0c0f7210 */ /* 0x000fc80007f3e0ff */
[----:B------:R-:W-:Y:S02]  /*1210*/  IADD3.X R12, PT, PT, RZ, RZ, RZ, P1, !PT ;  /* 0x000000ffff0c7210 */ /* 0x000fe40000ffe4ff */
[----:B------:R-:W-:-:S05]  /*1220*/  IADD3 R23, PT, PT, R23, 0x10, RZ ;  /* 0x0000001017177810 */ /* 0x000fca0007ffe0ff */
[----:B------:R-:W-:-:S05]  /*1230*/  IMAD R23, R23, UR16, R2 ;  /* 0x0000001017177c24 */ /* 0x000fca000f8e0202 */
[----:B------:R-:W-:Y:S01]  /*1240*/  IADD3 R23, P1, PT, R23, UR6, RZ ;  /* 0x0000000617177c10 */ /* 0x000fe2000ff3e0ff */
[----:B--2---:R-:W-:Y:S04]  /*1250*/  STS [R19], R14 ;  /* 0x0000000e13007388 */ /* 0x004fe80000000800 */
[----:B---3--:R-:W-:Y:S01]  /*1260*/  STS [R20], R25 ;  /* 0x0000001914007388 */ /* 0x008fe20000000800 */
[----:B------:R-:W-:Y:S06]  /*1270*/  BAR.SYNC.DEFER_BLOCKING 0x0 ;  /* 0x0000000000007b1d */ /* 0x000fec0000010000 */
[----:B------:R-:W-:Y:S04]  /*1280*/  LDS R24, [R18] ;  /* 0x0000000012187984 */ /* 0x000fe80000000800 */
[----:B------:R-:W0:Y:S04]  /*1290*/  LDS.128 R8, [R17] ;  /* 0x0000000011087984 */ /* 0x000e280000000c00 */
[----:B------:R-:W1:Y:S04]  /*12a0*/  LDS R27, [R18+0x40] ;  /* 0x00004000121b7984 */ /* 0x000e680000000800 */
[----:B------:R-:W2:Y:S04]  /*12b0*/  LDS R26, [R18+0x80] ;  /* 0x00008000121a7984 */ /* 0x000ea80000000800 */
[----:B------:R-:W3:Y:S04]  /*12c0*/  LDS R22, [R18+0xc0] ;  /* 0x0000c00012167984 */ /* 0x000ee80000000800 */
[----:B------:R-:W-:Y:S04]  /*12d0*/  LDS R13, [R18+0x100] ;  /* 0x00010000120d7984 */ /* 0x000fe80000000800 */
[----:B------:R-:W4:Y:S04]  /*12e0*/  LDS.128 R4, [R17+0x10] ;  /* 0x0000100011047984 */ /* 0x000f280000000c00 */
[----:B------:R-:W5:Y:S04]  /*12f0*/  LDS R14, [R18+0x140] ;  /* 0x00014000120e7984 */ /* 0x000f680000000800 */
[----:B------:R-:W-:Y:S01]  /*1300*/  LDS R25, [R18+0x200] ;  /* 0x0002000012197984 */ /* 0x000fe20000000800 */
[----:B0-----:R-:W-:-:S03]  /*1310*/  FFMA R8, R8, R24, R21 ;  /* 0x0000001808087223 */ /* 0x001fc60000000015 */
[----:B------:R-:W0:Y:S01]  /*1320*/  LDS R21, [R18+0x180] ;  /* 0x0001800012157984 */ /* 0x000e220000000800 */
[----:B-1----:R-:W-:-:S03]  /*1330*/  FFMA R9, R27, R9, R8 ;  /* 0x000000091b097223 */ /* 0x002fc60000000008 */
[----:B------:R-:W1:Y:S01]  /*1340*/  LDS R24, [R18+0x1c0] ;  /* 0x0001c00012187984 */ /* 0x000e620000000800 */
[----:B--2---:R-:W-:-:S04]  /*1350*/  FFMA R9, R26, R10, R9 ;  /* 0x0000000a1a097223 */ /* 0x004fc80000000009 */
[----:B---3--:R-:W-:Y:S02]  /*1360*/  FFMA R27, R22, R11, R9 ;  /* 0x0000000b161b7223 */ /* 0x008fe40000000009 */
[----:B------:R-:W2:Y:S04]  /*1370*/  LDS.128 R8, [R17+0x20] ;  /* 0x0000200011087984 */ /* 0x000ea80000000c00 */
[----:B------:R-:W-:Y:S01]  /*1380*/  LDS R22, [R18+0x3c0] ;  /* 0x0003c00012167984 */ /* 0x000fe20000000800 */
[----:B----4-:R-:W-:Y:S01]  /*1390*/  FFMA R13, R4, R13, R27 ;  /* 0x0000000d040d7223 */ /* 0x010fe2000000001b */
[C---:B------:R-:W-:Y:S02]  /*13a0*/  LEA R4, P2, R15.reuse, UR12, 0x2 ;  /* 0x0000000c0f047c11 */ /* 0x040fe4000f8410ff */
[----:B------:R-:W-:Y:S01]  /*13b0*/  LDS R27, [R18+0x300] ;  /* 0x00030000121b7984 */ /* 0x000fe20000000800 */
[----:B-----5:R-:W-:Y:S01]  /*13c0*/  FFMA R14, R14, R5, R13 ;  /* 0x000000050e0e7223 */ /* 0x020fe2000000000d */
[----:B------:R-:W-:-:S03]  /*13d0*/  LEA.HI.X R5, R15, UR13, R12, 0x2, P2 ;  /* 0x0000000d0f057c11 */ /* 0x000fc600090f140c */
[----:B0-----:R-:W-:Y:S02]  /*13e0*/  FFMA R21, R21, R6, R14 ;  /* 0x0000000615157223 */ /* 0x001fe4000000000e */
[----:B------:R-:W0:Y:S02]  /*13f0*/  LDS R6, [R18+0x240] ;  /* 0x0002400012067984 */ /* 0x000e240000000800 */
[----:B-1----:R-:W-:Y:S02]  /*1400*/  FFMA R7, R24, R7, R21 ;  /* 0x0000000718077223 */ /* 0x002fe40000000015 */
[----:B------:R-:W-:Y:S04]  /*1410*/  LDS R24, [R18+0x2c0] ;  /* 0x0002c00012187984 */ /* 0x000fe80000000800 */
[----:B------:R-:W-:Y:S01]  /*1420*/  LDS R21, [R18+0x380] ;  /* 0x0003800012157984 */ /* 0x000fe20000000800 */
[----:B--2---:R-:W-:-:S03]  /*1430*/  FFMA R7, R8, R25, R7 ;  /* 0x0000001908077223 */ /* 0x004fc60000000007 */
[----:B------:R-:W1:Y:S04]  /*1440*/  LDS R25, [R18+0x280] ;  /* 0x0002800012197984 */ /* 0x000e680000000800 */
[----:B------:R-:W-:Y:S04]  /*1450*/  LDS R8, [R18+0x340] ;  /* 0x0003400012087984 */ /* 0x000fe80000000800 */
[----:B------:R-:W2:Y:S01]  /*1460*/  LDS.128 R12, [R17+0x30] ;  /* 0x00003000110c7984 */ /* 0x000ea20000000c00 */
[----:B------:R-:W-:Y:S01]  /*1470*/  BAR.SYNC.DEFER_BLOCKING 0x0 ;  /* 0x0000000000007b1d */ /* 0x000fe20000010000 */
[----:B------:R-:W-:-:S02]  /*1480*/  LEA R28, P2, R23, UR14, 0x2 ;  /* 0x0000000e171c7c11 */ /* 0x000fc4000f8410ff */
[----:B------:R-:W-:-:S04]  /*1490*/  IADD3.X R26, PT, PT, RZ, RZ, RZ, P1, !PT ;  /* 0x000000ffff1a7210 */ /* 0x000fc80000ffe4ff */
[----:B------:R-:W-:Y:S01]  /*14a0*/  LEA.HI.X R29, R23, UR15, R26, 0x2, P2 ;  /* 0x0000000f171d7c11 */ /* 0x000fe200090f141a */
[----:B------:R-:W3:Y:S05]  /*14b0*/  LDG.E R4, desc[UR10][R4.64] ;  /* 0x0000000a04047981 */ /* 0x000eea000c1e1900 */
[----:B------:R-:W4:Y:S01]  /*14c0*/  LDG.E R29, desc[UR10][R28.64] ;  /* 0x0000000a1c1d7981 */ /* 0x000f22000c1e1900 */
[----:B0-----:R-:W-:-:S04]  /*14d0*/  FFMA R26, R6, R9, R7 ;  /* 0x00000009061a7223 */ /* 0x001fc80000000007 */
[----:B-1----:R-:W-:-:S04]  /*14e0*/  FFMA R25, R25, R10, R26 ;  /* 0x0000000a19197223 */ /* 0x002fc8000000001a */
[----:B------:R-:W-:-:S04]  /*14f0*/  FFMA R11, R24, R11, R25 ;  /* 0x0000000b180b7223 */ /* 0x000fc80000000019 */
[----:B--2---:R-:W-:-:S04]  /*1500*/  FFMA R11, R12, R27, R11 ;  /* 0x0000001b0c0b7223 */ /* 0x004fc8000000000b */
[----:B------:R-:W-:-:S04]  /*1510*/  FFMA R12, R8, R13, R11 ;  /* 0x0000000d080c7223 */ /* 0x000fc8000000000b */
[----:B------:R-:W-:-:S04]  /*1520*/  FFMA R21, R21, R14, R12 ;  /* 0x0000000e15157223 */ /* 0x000fc8000000000c */
[----:B------:R-:W-:Y:S01]  /*1530*/  FFMA R15, R22, R15, R21 ;  /* 0x0000000f160f7223 */ /* 0x000fe20000000015 */
[----:B------:R-:W-:Y:S01]  /*1540*/  UIADD3 UR4, UPT, UPT, UR4, 0x20, URZ ;  /* 0x0000002004047890 */ /* 0x000fe2000fffe0ff */
[----:B---3--:R-:W-:Y:S04]  /*1550*/  STS [R19], R4 ;  /* 0x0000000413007388 */ /* 0x008fe80000000800 */
[----:B----4-:R-:W-:Y:S01]  /*1560*/  STS [R20], R29 ;  /* 0x0000001d14007388 */ /* 0x010fe20000000800 */
        /* <DEDUP_REMOVED lines=9> */
[----:B------:R-:W5:Y:S04]  /*1600*/  LDS R21, [R18+0x180] ;  /* 0x0001800012157984 */ /* 0x000f680000000800 */
[----:B------:R-:W5:Y:S01]  /*1610*/  LDS R22, [R18+0x1c0] ;  /* 0x0001c00012167984 */ /* 0x000f620000000800 */
[----:B0-----:R-:W-:-:S03]  /*1620*/  FFMA R15, R4, R23, R15 ;  /* 0x00000017040f7223 */ /* 0x001fc6000000000f */
[----:B------:R-:W-:Y:S01]  /*1630*/  LDS R23, [R18+0x200] ;  /* 0x0002000012177984 */ /* 0x000fe20000000800 */
[----:B-1----:R-:W-:-:S03]  /*1640*/  FFMA R26, R26, R5, R15 ;  /* 0x000000051a1a7223 */ /* 0x002fc6000000000f */
[----:B------:R-:W0:Y:S01]  /*1650*/  LDS.128 R12, [R17+0x20] ;  /* 0x00002000110c7984 */ /* 0x000e220000000c00 */
[----:B--2---:R-:W-:-:S03]  /*1660*/  FFMA R19, R19, R6, R26 ;  /* 0x0000000613137223 */ /* 0x004fc6000000001a */
[----:B------:R-:W1:Y:S01]  /*1670*/  LDS R26, [R18+0x240] ;  /* 0x00024000121a7984 */ /* 0x000e620000000800 */
[----:B---3--:R-:W-:-:S03]  /*1680*/  FFMA R7, R24, R7, R19 ;  /* 0x0000000718077223 */ /* 0x008fc60000000013 */
[----:B------:R-:W2:Y:S04]  /*1690*/  LDS R19, [R18+0x280] ;  /* 0x0002800012137984 */ /* 0x000ea80000000800 */
[----:B------:R-:W-:Y:S01]  /*16a0*/  LDS R24, [R18+0x3c0] ;  /* 0x0003c00012187984 */ /* 0x000fe20000000800 */
[----:B----4-:R-:W-:-:S03]  /*16b0*/  FFMA R7, R8, R25, R7 ;  /* 0x0000001908077223 */ /* 0x010fc60000000007 */
[----:B------:R-:W3:Y:S01]  /*16c0*/  LDS R8, [R18+0x2c0] ;  /* 0x0002c00012087984 */ /* 0x000ee20000000800 */
[----:B-----5:R-:W-:-:S03]  /*16d0*/  FFMA R28, R20, R9, R7 ;  /* 0x00000009141c7223 */ /* 0x020fc60000000007 */
[----:B------:R-:W-:Y:S04]  /*16e0*/  LDS R25, [R18+0x300] ;  /* 0x0003000012197984 */ /* 0x000fe80000000800 */
[----:B------:R-:W4:Y:S04]  /*16f0*/  LDS.128 R4, [R17+0x30] ;  /* 0x0000300011047984 */ /* 0x000f280000000c00 */
[----:B------:R-:W5:Y:S04]  /*1700*/  LDS R20, [R18+0x340] ;  /* 0x0003400012147984 */ /* 0x000f680000000800 */
[----:B------:R-:W5:Y:S01]  /*1710*/  LDS R9, [R18+0x380] ;  /* 0x0003800012097984 */ /* 0x000f620000000800 */
[----:B------:R-:W-:-:S04]  /*1720*/  FFMA R21, R21, R10, R28 ;  /* 0x0000000a15157223 */ /* 0x000fc8000000001c */
[----:B------:R-:W-:-:S04]  /*1730*/  FFMA R11, R22, R11, R21 ;  /* 0x0000000b160b7223 */ /* 0x000fc80000000015 */
[----:B0-----:R-:W-:-:S04]  /*1740*/  FFMA R11, R12, R23, R11 ;  /* 0x000000170c0b7223 */ /* 0x001fc8000000000b */
[----:B-1----:R-:W-:-:S04]  /*1750*/  FFMA R26, R26, R13, R11 ;  /* 0x0000000d1a1a7223 */ /* 0x002fc8000000000b */
[----:B--2---:R-:W-:-:S04]  /*1760*/  FFMA R19, R19, R14, R26 ;  /* 0x0000000e13137223 */ /* 0x004fc8000000001a */
[----:B---3--:R-:W-:-:S04]  /*1770*/  FFMA R15, R8, R15, R19 ;  /* 0x0000000f080f7223 */ /* 0x008fc80000000013 */
[----:B----4-:R-:W-:-:S04]  /*1780*/  FFMA R15, R4, R25, R15 ;  /* 0x00000019040f7223 */ /* 0x010fc8000000000f */
[----:B-----5:R-:W-:-:S04]  /*1790*/  FFMA R20, R20, R5, R15 ;  /* 0x0000000514147223 */ /* 0x020fc8000000000f */
[----:B------:R-:W-:-:S04]  /*17a0*/  FFMA R9, R9, R6, R20 ;  /* 0x0000000609097223 */ /* 0x000fc80000000014 */
[----:B------:R-:W-:Y:S01]  /*17b0*/  FFMA R21, R24, R7, R9 ;  /* 0x0000000718157223 */ /* 0x000fe20000000009 */
[----:B------:R-:W-:Y:S06]  /*17c0*/  BAR.SYNC.DEFER_BLOCKING 0x0 ;  /* 0x0000000000007b1d */ /* 0x000fec0000010000 */
.L_x_21:
[----:B------:R-:W-:Y:S05]  /*17d0*/  @P0 BRA `(.L_x_18) ;  /* 0x0000000000f40947 */ /* 0x000fea0003800000 */
[----:B------:R-:W0:Y:S01]  /*17e0*/  LDCU UR7, c[0x0][0x39c] ;  /* 0x00007380ff0777ac */ /* 0x000e220008000800 */
[----:B------:R-:W-:Y:S01]  /*17f0*/  IADD3 R5, PT, PT, R3, UR4, RZ ;  /* 0x0000000403057c10 */ /* 0x000fe2000fffe0ff */
[----:B------:R-:W-:Y:S01]  /*1800*/  IMAD R7, R0, UR5, RZ ;  /* 0x0000000500077c24 */ /* 0x000fe2000f8e02ff */
[----:B------:R-:W-:Y:S01]  /*1810*/  IADD3 R16, PT, PT, R16, UR4, RZ ;  /* 0x0000000410107c10 */ /* 0x000fe2000fffe0ff */
[----:B------:R-:W1:Y:S03]  /*1820*/  LDCU.128 UR12, c[0x0][0x380] ;  /* 0x00007000ff0c77ac */ /* 0x000e660008000c00 */
[----:B------:R-:W-:Y:S01]  /*1830*/  IADD3 R16, P2, PT, R7, R16, RZ ;  /* 0x0000001007107210 */ /* 0x000fe20007f5e0ff */
[----:B0-----:R-:W-:-:S03]  /*1840*/  IMAD R5, R5, UR7, R2 ;  /* 0x0000000705057c24 */ /* 0x001fc6000f8e0202 */
[----:B-1----:R-:W-:Y:S02]  /*1850*/  LEA R4, P0, R16, UR12, 0x2 ;  /* 0x0000000c10047c11 */ /* 0x002fe4000f8010ff */
[----:B------:R-:W-:Y:S02]  /*1860*/  IADD3 R0, P1, PT, R5, UR6, RZ ;  /* 0x0000000605007c10 */ /* 0x000fe4000ff3e0ff */
[----:B------:R-:W-:Y:S02]  /*1870*/  IADD3.X R5, PT, PT, RZ, RZ, RZ, P2, !PT ;  /* 0x000000ffff057210 */ /* 0x000fe400017fe4ff */
[----:B------:R-:W-:Y:S02]  /*1880*/  LEA R8, P2, R0, UR14, 0x2 ;  /* 0x0000000e00087c11 */ /* 0x000fe4000f8410ff */
[----:B------:R-:W-:Y:S02]  /*1890*/  IADD3.X R7, PT, PT, RZ, RZ, RZ, P1, !PT ;  /* 0x000000ffff077210 */ /* 0x000fe40000ffe4ff */
[----:B------:R-:W-:-:S02]  /*18a0*/  LEA.HI.X R5, R16, UR13, R5, 0x2, P0 ;  /* 0x0000000d10057c11 */ /* 0x000fc400080f1405 */
[----:B------:R-:W-:-:S03]  /*18b0*/  LEA.HI.X R9, R0, UR15, R7, 0x2, P2 ;  /* 0x0000000f00097c11 */ /* 0x000fc600090f1407 */
[----:B------:R-:W2:Y:S04]  /*18c0*/  LDG.E R12, desc[UR10][R4.64] ;  /* 0x0000000a040c7981 */ /* 0x000ea8000c1e1900 */
[----:B------:R-:W3:Y:S01]  /*18d0*/  LDG.E R13, desc[UR10][R8.64] ;  /* 0x0000000a080d7981 */ /* 0x000ee2000c1e1900 */
[----:B------:R-:W-:Y:S01]  /*18e0*/  UIADD3 UR4, UPT, UPT, UR9, 0x400, URZ ;  /* 0x0000040009047890 */ /* 0x000fe2000fffe0ff */
[----:B------:R-:W-:-:S03]  /*18f0*/  LEA R15, R2, R17, 0x2 ;  /* 0x00000011020f7211 */ /* 0x000fc600078e10ff */
[----:B------:R-:W-:-:S06]  /*1900*/  ULEA UR4, UR8, UR4, 0x18 ;  /* 0x0000000408047291 */ /* 0x000fcc000f8ec0ff */
[----:B------:R-:W-:-:S04]  /*1910*/  LEA R0, R2, UR4, 0x2 ;  /* 0x0000000402007c11 */ /* 0x000fc8000f8e10ff */
[----:B------:R-:W-:Y:S01]  /*1920*/  LEA R18, R3, R0, 0x6 ;  /* 0x0000000003127211 */ /* 0x000fe200078e30ff */
        /* <DEDUP_REMOVED lines=12> */
[----:B------:R-:W5:Y:S04]  /*19f0*/  LDS R18, [R0+0x1c0] ;  /* 0x0001c00000127984 */ /* 0x000f680000000800 */
[----:B------:R-:W-:Y:S01]  /*1a00*/  LDS R20, [R0+0x240] ;  /* 0x0002400000147984 */ /* 0x000fe20000000800 */
[----:B0-----:R-:W-:-:S03]  /*1a10*/  FFMA R4, R4, R14, R21 ;  /* 0x0000000e04047223 */ /* 0x001fc60000000015 */
[----:B------:R-:W-:Y:S01]  /*1a20*/  LDS R22, [R0+0x2c0] ;  /* 0x0002c00000167984 */ /* 0x000fe20000000800 */
[----:B-1----:R-:W-:-:S03]  /*1a30*/  FFMA R4, R25, R5, R4 ;  /* 0x0000000519047223 */ /* 0x002fc60000000004 */
[----:B------:R-:W-:Y:S01]  /*1a40*/  LDS R21, [R0+0x200] ;  /* 0x0002000000157984 */ /* 0x000fe20000000800 */
[----:B--2---:R-:W-:-:S03]  /*1a50*/  FFMA R27, R27, R6, R4 ;  /* 0x000000061b1b7223 */ /* 0x004fc60000000004 */
[----:B------:R-:W0:Y:S01]  /*1a60*/  LDS.128 R12, [R17+0x20] ;  /* 0x00002000110c7984 */ /* 0x000e220000000c00 */
[----:B---3--:R-:W-:-:S03]  /*1a70*/  FFMA R29, R24, R7, R27 ;  /* 0x00000007181d7223 */ /* 0x008fc6000000001b */
[----:B------:R-:W1:Y:S04]  /*1a80*/  LDS R25, [R0+0x280] ;  /* 0x0002800000197984 */ /* 0x000e680000000800 */
[----:B------:R-:W-:Y:S01]  /*1a90*/  LDS R27, [R0+0x300] ;  /* 0x00030000001b7984 */ /* 0x000fe20000000800 */
[----:B----4-:R-:W-:-:S03]  /*1aa0*/  FFMA R29, R8, R19, R29 ;  /* 0x00000013081d7223 */ /* 0x010fc6000000001d */
[----:B------:R-:W2:Y:S01]  /*1ab0*/  LDS.128 R4, [R17+0x30] ;  /* 0x0000300011047984 */ /* 0x000ea20000000c00 */
[----:B-----5:R-:W-:-:S03]  /*1ac0*/  FFMA R16, R16, R9, R29 ;  /* 0x0000000910107223 */ /* 0x020fc6000000001d */
[----:B------:R-:W3:Y:S01]  /*1ad0*/  LDS R24, [R0+0x340] ;  /* 0x0003400000187984 */ /* 0x000ee20000000800 */
[----:B------:R-:W-:-:S03]  /*1ae0*/  FFMA R23, R23, R10, R16 ;  /* 0x0000000a17177223 */ /* 0x000fc60000000010 */
[----:B------:R-:W4:Y:S01]  /*1af0*/  LDS R19, [R0+0x380] ;  /* 0x0003800000137984 */ /* 0x000f220000000800 */
[----:B------:R-:W-:-:S03]  /*1b00*/  FFMA R11, R18, R11, R23 ;  /* 0x0000000b120b7223 */ /* 0x000fc60000000017 */
[----:B------:R-:W5:Y:S01]  /*1b10*/  LDS R8, [R0+0x3c0] ;  /* 0x0003c00000087984 */ /* 0x000f620000000800 */
[----:B0-----:R-:W-:-:S04]  /*1b20*/  FFMA R11, R12, R21, R11 ;  /* 0x000000150c0b7223 */ /* 0x001fc8000000000b */
[----:B------:R-:W-:-:S04]  /*1b30*/  FFMA R20, R20, R13, R11 ;  /* 0x0000000d14147223 */ /* 0x000fc8000000000b */
[----:B-1----:R-:W-:-:S04]  /*1b40*/  FFMA R25, R25, R14, R20 ;  /* 0x0000000e19197223 */ /* 0x002fc80000000014 */
[----:B------:R-:W-:-:S04]  /*1b50*/  FFMA R15, R22, R15, R25 ;  /* 0x0000000f160f7223 */ /* 0x000fc80000000019 */
[----:B--2---:R-:W-:-:S04]  /*1b60*/  FFMA R15, R4, R27, R15 ;  /* 0x0000001b040f7223 */ /* 0x004fc8000000000f */
[----:B---3--:R-:W-:-:S04]  /*1b70*/  FFMA R24, R24, R5, R15 ;  /* 0x0000000518187223 */ /* 0x008fc8000000000f */
[----:B----4-:R-:W-:-:S04]  /*1b80*/  FFMA R19, R19, R6, R24 ;  /* 0x0000000613137223 */ /* 0x010fc80000000018 */
[----:B-----5:R-:W-:Y:S01]  /*1b90*/  FFMA R21, R8, R7, R19 ;  /* 0x0000000708157223 */ /* 0x020fe20000000013 */
[----:B------:R-:W-:Y:S06]  /*1ba0*/  BAR.SYNC.DEFER_BLOCKING 0x0 ;  /* 0x0000000000007b1d */ /* 0x000fec0000010000 */
.L_x_18:
[----:B------:R-:W0:Y:S01]  /*1bb0*/  LDC.64 R4, c[0x0][0x390] ;  /* 0x0000e400ff047b82 */ /* 0x000e220000000a00 */
[----:B------:R-:W1:Y:S01]  /*1bc0*/  LDCU UR4, c[0x0][0x39c] ;  /* 0x00007380ff0477ac */ /* 0x000e620008000800 */
[----:B------:R-:W-:Y:S02]  /*1bd0*/  IADD3 R3, PT, PT, R3, UR5, RZ ;  /* 0x0000000503037c10 */ /* 0x000fe4000fffe0ff */
[----:B------:R-:W-:-:S05]  /*1be0*/  IADD3 R2, PT, PT, R2, UR6, RZ ;  /* 0x0000000602027c10 */ /* 0x000fca000fffe0ff */
[----:B-1----:R-:W-:-:S04]  /*1bf0*/  IMAD R3, R3, UR4, R2 ;  /* 0x0000000403037c24 */ /* 0x002fc8000f8e0202 */
[----:B0-----:R-:W-:-:S05]  /*1c00*/  IMAD.WIDE R2, R3, 0x4, R4 ;  /* 0x0000000403027825 */ /* 0x001fca00078e0204 */
[----:B------:R-:W-:Y:S01]  /*1c10*/  STG.E desc[UR10][R2.64], R21 ;  /* 0x0000001502007986 */ /* 0x000fe2000c10190a */
[----:B------:R-:W-:Y:S05]  /*1c20*/  EXIT ;  /* 0x000000000000794d */ /* 0x000fea0003800000 */
.L_x_22:
        /* <DEDUP_REMOVED lines=13> */
.L_x_34:


//--------------------- .text._Z13cuda_sgemm_v0PfS_S_iii --------------------------
	.section	.text._Z13cuda_sgemm_v0PfS_S_iii,"ax",@progbits
	.align	128
        .global         _Z13cuda_sgemm_v0PfS_S_iii
        .type           _Z13cuda_sgemm_v0PfS_S_iii,@function
        .size           _Z13cuda_sgemm_v0PfS_S_iii,(.L_x_35 - _Z13cuda_sgemm_v0PfS_S_iii)
        .other          _Z13cuda_sgemm_v0PfS_S_iii,@"STO_CUDA_ENTRY STV_DEFAULT"
_Z13cuda_sgemm_v0PfS_S_iii:
.text._Z13cuda_sgemm_v0PfS_S_iii:
[----:B------:R-:W-:Y:S08]  /*0000*/  LDC R1, c[0x0][0x37c] ;  /* 0x0000df00ff017b82 */ /* 0x000ff00000000800 */
[----:B------:R-:W0:Y:S01]  /*0010*/  LDC R0, c[0x0][0x3a0] ;  /* 0x0000e800ff007b82 */ /* 0x000e220000000800 */
[----:B------:R-:W1:Y:S01]  /*0020*/  LDCU UR5, c[0x0][0x360] ;  /* 0x00006c00ff0577ac */ /* 0x000e620008000800 */
[----:B------:R-:W-:Y:S01]  /*0030*/  IMAD.MOV.U32 R27, RZ, RZ, RZ ;  /* 0x000000ffff1b7224 */ /* 0x000fe200078e00ff */
[----:B------:R-:W2:Y:S05]  /*0040*/  LDCU UR7, c[0x0][0x364] ;  /* 0x00006c80ff0777ac */ /* 0x000eaa0008000800 */
[----:B------:R-:W1:Y:S01]  /*0050*/  S2UR UR4, SR_CTAID.X ;  /* 0x00000000000479c3 */ /* 0x000e620000002500 */
[----:B------:R-:W3:Y:S07]  /*0060*/  LDCU.64 UR8, c[0x0][0x358] ;  /* 0x00006b00ff0877ac */ /* 0x000eee0008000a00 */
[----:B------:R-:W2:Y:S01]  /*0070*/  S2UR UR6, SR_CTAID.Y ;  /* 0x00000000000679c3 */ /* 0x000ea20000002600 */
[----:B0-----:R-:W-:Y:S01]  /*0080*/  ISETP.GE.AND P0, PT, R0, 0x1, PT ;  /* 0x000000010000780c */ /* 0x001fe20003f06270 */
[----:B-1----:R-:W-:-:S02]  /*0090*/  UIMAD UR4, UR4, UR5, URZ ;  /* 0x00000005040472a4 */ /* 0x002fc4000f8e02ff */
[----:B--2---:R-:W-:-:S10]  /*00a0*/  UIMAD UR5, UR6, UR7, URZ ;  /* 0x00000007060572a4 */ /* 0x004fd4000f8e02ff */
[----:B---3--:R-:W-:Y:S05]  /*00b0*/  @!P0 BRA `(.L_x_23) ;  /* 0x0000000c00c08947 */ /* 0x008fea0003800000 */
[----:B------:R-:W0:Y:S01]  /*00c0*/  S2R R3, SR_TID.X ;  /* 0x0000000000037919 */ /* 0x000e220000002100 */
[C---:B------:R-:W-:Y:S01]  /*00d0*/  ISETP.GE.U32.AND P0, PT, R0.reuse, 0x8, PT ;  /* 0x000000080000780c */ /* 0x040fe20003f06070 */
[----:B------:R-:W-:Y:S01]  /*00e0*/  IMAD R5, R0, UR4, RZ ;  /* 0x0000000400057c24 */ /* 0x000fe2000f8e02ff */
[----:B------:R-:W1:Y:S01]  /*00f0*/  S2R R4, SR_TID.Y ;  /* 0x0000000000047919 */ /* 0x000e620000002200 */
[----:B------:R-:W-:Y:S02]  /*0100*/  IMAD.MOV.U32 R27, RZ, RZ, RZ ;  /* 0x000000ffff1b7224 */ /* 0x000fe400078e00ff */
[----:B------:R-:W-:-:S08]  /*0110*/  IMAD.MOV.U32 R7, RZ, RZ, RZ ;  /* 0x000000ffff077224 */ /* 0x000fd000078e00ff */
[----:B------:R-:W-:Y:S05]  /*0120*/  @!P0 BRA `(.L_x_24) ;  /* 0x0000000400e48947 */ /* 0x000fea0003800000 */
[----:B------:R-:W2:Y:S01]  /*0130*/  LDC R9, c[0x0][0x39c] ;  /* 0x0000e700ff097b82 */ /* 0x000ea20000000800 */
[----:B------:R-:W-:Y:S01]  /*0140*/  LOP3.LUT R7, R0, 0x7ffffff8, RZ, 0xc0, !PT ;  /* 0x7ffffff800077812 */ /* 0x000fe200078ec0ff */
[----:B0-----:R-:W-:Y:S01]  /*0150*/  IMAD R8, R3, R0, 0x3 ;  /* 0x0000000303087424 */ /* 0x001fe200078e0200 */
[----:B------:R-:W0:Y:S01]  /*0160*/  LDCU.128 UR12, c[0x0][0x380] ;  /* 0x00007000ff0c77ac */ /* 0x000e220008000c00 */
[----:B------:R-:W-:Y:S02]  /*0170*/  IMAD.MOV.U32 R27, RZ, RZ, RZ ;  /* 0x000000ffff1b7224 */ /* 0x000fe400078e00ff */
[----:B-1----:R-:W-:Y:S02]  /*0180*/  IMAD.MOV.U32 R6, RZ, RZ, R4 ;  /* 0x000000ffff067224 */ /* 0x002fe400078e0004 */
[----:B------:R-:W-:Y:S02]  /*0190*/  IMAD.MOV R11, RZ, RZ, -R7 ;  /* 0x000000ffff0b7224 */ /* 0x000fe400078e0a07 */
[----:B--2---:R-:W-:-:S02]  /*01a0*/  IMAD.IADD R10, R4, 0x1, R9 ;  /* 0x00000001040a7824 */ /* 0x004fc400078e0209 */
[C-C-:B------:R-:W-:Y:S02]  /*01b0*/  IMAD R2, R9.reuse, 0x2, R4.reuse ;  /* 0x0000000209027824 */ /* 0x140fe400078e0204 */
[C-C-:B------:R-:W-:Y:S02]  /*01c0*/  IMAD R12, R9.reuse, 0x3, R4.reuse ;  /* 0x00000003090c7824 */ /* 0x140fe400078e0204 */
[C-C-:B------:R-:W-:Y:S02]  /*01d0*/  IMAD R22, R9.reuse, 0x4, R4.reuse ;  /* 0x0000000409167824 */ /* 0x140fe400078e0204 */
[C-C-:B------:R-:W-:Y:S02]  /*01e0*/  IMAD R24, R9.reuse, 0x5, R4.reuse ;  /* 0x0000000509187824 */ /* 0x140fe400078e0204 */
[C-C-:B------:R-:W-:Y:S02]  /*01f0*/  IMAD R26, R9.reuse, 0x6, R4.reuse ;  /* 0x00000006091a7824 */ /* 0x140fe400078e0204 */
[----:B0-----:R-:W-:-:S07]  /*0200*/  IMAD R28, R9, 0x7, R4 ;  /* 0x00000007091c7824 */ /* 0x001fce00078e0204 */
.L_x_25:
[----:B------:R-:W-:Y:S01]  /*0210*/  VIADD R14, R8, 0xfffffffd ;  /* 0xfffffffd080e7836 */ /* 0x000fe20000000000 */
[----:B------:R-:W-:-:S04]  /*0220*/  IADD3 R13, P1, PT, R6, UR5, RZ ;  /* 0x00000005060d7c10 */ /* 0x000fc8000ff3e0ff */
[----:B------:R-:W-:Y:S01]  /*0230*/  IADD3 R15, P0, PT, R5, R14, RZ ;  /* 0x0000000e050f7210 */ /* 0x000fe20007f1e0ff */
[----:B------:R-:W-:Y:S01]  /*0240*/  IMAD.X R14, RZ, RZ, RZ, P1 ;  /* 0x000000ffff0e7224 */ /* 0x000fe200008e06ff */
[----:B------:R-:W-:-:S03]  /*0250*/  LEA R20, P1, R13, UR14, 0x2 ;  /* 0x0000000e0d147c11 */ /* 0x000fc6000f8210ff */
[----:B------:R-:W-:Y:S01]  /*0260*/  IMAD.X R16, RZ, RZ, RZ, P0 ;  /* 0x000000ffff107224 */ /* 0x000fe200000e06ff */
[----:B------:R-:W-:Y:S02]  /*0270*/  LEA R18, P0, R15, UR12, 0x2 ;  /* 0x0000000c0f127c11 */ /* 0x000fe4000f8010ff */
[----:B------:R-:W-:Y:S01]  /*0280*/  LEA.HI.X R21, R13, UR15, R14, 0x2, P1 ;  /* 0x0000000f0d157c11 */ /* 0x000fe200088f140e */
[----:B------:R-:W-:Y:S01]  /*0290*/  VIADD R14, R8, 0xfffffffe ;  /* 0xfffffffe080e7836 */ /* 0x000fe20000000000 */
[----:B------:R-:W-:Y:S02]  /*02a0*/  LEA.HI.X R19, R15, UR13, R16, 0x2, P0 ;  /* 0x0000000d0f137c11 */ /* 0x000fe400080f1410 */
[----:B------:R-:W-:Y:S01]  /*02b0*/  IADD3 R13, P1, PT, R10, UR5, RZ ;  /* 0x000000050a0d7c10 */ /* 0x000fe2000ff3e0ff */
[----:B------:R-:W2:Y:S01]  /*02c0*/  LDG.E R23, desc[UR8][R20.64] ;  /* 0x0000000814177981 */ /* 0x000ea2000c1e1900 */
[----:B------:R-:W-:-:S03]  /*02d0*/  IADD3 R17, P0, PT, R5, R14, RZ ;  /* 0x0000000e05117210 */ /* 0x000fc60007f1e0ff */
[----:B------:R0:W2:Y:S01]  /*02e0*/  LDG.E R29, desc[UR8][R18.64] ;  /* 0x00000008121d7981 */ /* 0x0000a2000c1e1900 */
[----:B------:R-:W-:Y:S01]  /*02f0*/  IMAD.X R15, RZ, RZ, RZ, P1 ;  /* 0x000000ffff0f7224 */ /* 0x000fe200008e06ff */
[----:B------:R-:W-:Y:S01]  /*0300*/  LEA R14, P1, R13, UR14, 0x2 ;  /* 0x0000000e0d0e7c11 */ /* 0x000fe2000f8210ff */
[----:B------:R-:W-:Y:S01]  /*0310*/  IMAD.X R25, RZ, RZ, RZ, P0 ;  /* 0x000000ffff197224 */ /* 0x000fe200000e06ff */
[----:B------:R-:W-:Y:S02]  /*0320*/  LEA R16, P0, R17, UR12, 0x2 ;  /* 0x0000000c11107c11 */ /* 0x000fe4000f8010ff */
[----:B------:R-:W-:Y:S02]  /*0330*/  LEA.HI.X R15, R13, UR15, R15, 0x2, P1 ;  /* 0x0000000f0d0f7c11 */ /* 0x000fe400088f140f */
[----:B------:R-:W-:-:S03]  /*0340*/  LEA.HI.X R17, R17, UR13, R25, 0x2, P0 ;  /* 0x0000000d11117c11 */ /* 0x000fc600080f1419 */
[----:B------:R1:W3:Y:S04]  /*0350*/  LDG.E R13, desc[UR8][R14.64] ;  /* 0x000000080e0d7981 */ /* 0x0002e8000c1e1900 */
[----:B------:R4:W3:Y:S01]  /*0360*/  LDG.E R25, desc[UR8][R16.64] ;  /* 0x0000000810197981 */ /* 0x0008e2000c1e1900 */
[----:B0-----:R-:W-:Y:S01]  /*0370*/  VIADD R18, R8, 0xffffffff ;  /* 0xffffffff08127836 */ /* 0x001fe20000000000 */
[----:B------:R-:W-:-:S04]  /*0380*/  IADD3 R21, P1, PT, R2, UR5, RZ ;  /* 0x0000000502157c10 */ /* 0x000fc8000ff3e0ff */
[----:B------:R-:W-:Y:S01]  /*0390*/  IADD3 R19, P0, PT, R5, R18, RZ ;  /* 0x0000001205137210 */ /* 0x000fe20007f1e0ff */
[----:B-1----:R-:W-:-:S04]  /*03a0*/  IMAD.X R14, RZ, RZ, RZ, P1 ;  /* 0x000000ffff0e7224 */ /* 0x002fc800008e06ff */
[----:B------:R-:W-:Y:S01]  /*03b0*/  IMAD.X R20, RZ, RZ, RZ, P0 ;  /* 0x000000ffff147224 */ /* 0x000fe200000e06ff */
[----:B------:R-:W-:-:S04]  /*03c0*/  LEA R18, P0, R19, UR12, 0x2 ;  /* 0x0000000c13127c11 */ /* 0x000fc8000f8010ff */
[----:B------:R-:W-:Y:S02]  /*03d0*/  LEA.HI.X R19, R19, UR13, R20, 0x2, P0 ;  /* 0x0000000d13137c11 */ /* 0x000fe400080f1414 */
[----:B------:R-:W-:-:S04]  /*03e0*/  LEA R20, P0, R21, UR14, 0x2 ;  /* 0x0000000e15147c11 */ /* 0x000fc8000f8010ff */
[----:B------:R-:W-:Y:S02]  /*03f0*/  LEA.HI.X R21, R21, UR15, R14, 0x2, P0 ;  /* 0x0000000f15157c11 */ /* 0x000fe400080f140e */
[----:B------:R-:W-:-:S03]  /*0400*/  IADD3 R15, P0, PT, R5, R8, RZ ;  /* 0x00000008050f7210 */ /* 0x000fc60007f1e0ff */
[----:B------:R-:W5:Y:S01]  /*0410*/  LDG.E R20, desc[UR8][R20.64] ;  /* 0x0000000814147981 */ /* 0x000f62000c1e1900 */
[----:B----4-:R-:W-:Y:S01]  /*0420*/  IADD3 R17, P1, PT, R12, UR5, RZ ;  /* 0x000000050c117c10 */ /* 0x010fe2000ff3e0ff */
[----:B------:R-:W-:Y:S01]  /*0430*/  IMAD.X R16, RZ, RZ, RZ, P0 ;  /* 0x000000ffff107224 */ /* 0x000fe200000e06ff */
[C---:B------:R-:W-:Y:S01]  /*0440*/  LEA R14, P0, R15.reuse, UR12, 0x2 ;  /* 0x0000000c0f0e7c11 */ /* 0x040fe2000f8010ff */
[----:B------:R0:W5:Y:S03]  /*0450*/  LDG.E R21, desc[UR8][R18.64] ;  /* 0x0000000812157981 */ /* 0x000166000c1e1900 */
[----:B------:R-:W-:Y:S02]  /*0460*/  LEA.HI.X R15, R15, UR13, R16, 0x2, P0 ;  /* 0x0000000d0f0f7c11 */ /* 0x000fe400080f1410 */
[----:B------:R-:W-:Y:S01]  /*0470*/  LEA R16, P0, R17, UR14, 0x2 ;  /* 0x0000000e11107c11 */ /* 0x000fe2000f8010ff */
[----:B0-----:R-:W-:-:S02]  /*0480*/  VIADD R18, R8, 0x1 ;  /* 0x0000000108127836 */ /* 0x001fc40000000000 */
[----:B--2---:R-:W-:Y:S01]  /*0490*/  FFMA R29, R29, R23, R27 ;  /* 0x000000171d1d7223 */ /* 0x004fe2000000001b */
[----:B------:R-:W-:-:S05]  /*04a0*/  IMAD.X R23, RZ, RZ, RZ, P1 ;  /* 0x000000ffff177224 */ /* 0x000fca00008e06ff */
[----:B------:R-:W-:Y:S02]  /*04b0*/  LEA.HI.X R17, R17, UR15, R23, 0x2, P0 ;  /* 0x0000000f11117c11 */ /* 0x000fe400080f1417 */
[----:B------:R-:W-:Y:S01]  /*04c0*/  IADD3 R18, P0, PT, R5, R18, RZ ;  /* 0x0000001205127210 */ /* 0x000fe20007f1e0ff */
[----:B------:R0:W2:Y:S04]  /*04d0*/  LDG.E R23, desc[UR8][R14.64] ;  /* 0x000000080e177981 */ /* 0x0000a8000c1e1900 */
[----:B------:R-:W-:Y:S01]  /*04e0*/  IMAD.X R19, RZ, RZ, RZ, P0 ;  /* 0x000000ffff137224 */ /* 0x000fe200000e06ff */
[----:B------:R1:W2:Y:S01]  /*04f0*/  LDG.E R27, desc[UR8][R16.64] ;  /* 0x00000008101b7981 */ /* 0x0002a2000c1e1900 */
[----:B---3--:R-:W-:Y:S01]  /*0500*/  FFMA R25, R25, R13, R29 ;  /* 0x0000000d19197223 */ /* 0x008fe2000000001d */
[----:B------:R-:W-:-:S02]  /*0510*/  IADD3 R13, P1, PT, R22, UR5, RZ ;  /* 0x00000005160d7c10 */ /* 0x000fc4000ff3e0ff */
[----:B0-----:R-:W-:-:S04]  /*0520*/  LEA R14, P0, R18, UR12, 0x2 ;  /* 0x0000000c120e7c11 */ /* 0x001fc8000f8010ff */
[----:B------:R-:W-:Y:S01]  /*0530*/  LEA.HI.X R15, R18, UR13, R19, 0x2, P0 ;  /* 0x0000000d120f7c11 */ /* 0x000fe200080f1413 */
[----:B------:R-:W-:Y:S01]  /*0540*/  IMAD.X R19, RZ, RZ, RZ, P1 ;  /* 0x000000ffff137224 */ /* 0x000fe200008e06ff */
[----:B------:R-:W-:-:S04]  /*0550*/  LEA R18, P0, R13, UR14, 0x2 ;  /* 0x0000000e0d127c11 */ /* 0x000fc8000f8010ff */
[----:B------:R-:W-:Y:S02]  /*0560*/  LEA.HI.X R19, R13, UR15, R19, 0x2, P0 ;  /* 0x0000000f0d137c11 */ /* 0x000fe400080f1413 */
[----:B------:R0:W3:Y:S04]  /*0570*/  LDG.E R13, desc[UR8][R14.64] ;  /* 0x000000080e0d7981 */ /* 0x0000e8000c1e1900 */
[----:B------:R4:W3:Y:S01]  /*0580*/  LDG.E R18, desc[UR8][R18.64] ;  /* 0x0000000812127981 */ /* 0x0008e2000c1e1900 */
[----:B-1----:R-:W-:-:S05]  /*0590*/  VIADD R16, R8, 0x2 ;  /* 0x0000000208107836 */ /* 0x002fca0000000000 */
[----:B------:R-:W-:Y:S02]  /*05a0*/  IADD3 R16, P0, PT, R5, R16, RZ ;  /* 0x0000001005107210 */ /* 0x000fe40007f1e0ff */
[----:B------:R-:W-:Y:S01]  /*05b0*/  IADD3 R17, P1, PT, R24, UR5, RZ ;  /* 0x0000000518117c10 */ /* 0x000fe2000ff3e0ff */
[----:B0-----:R-:W-:Y:S02]  /*05c0*/  VIADD R14, R8, 0x3 ;  /* 0x00000003080e7836 */ /* 0x001fe40000000000 */
[----:B-----5:R-:W-:Y:S01]  /*05d0*/  FFMA R29, R21, R20, R25 ;  /* 0x00000014151d7223 */ /* 0x020fe20000000019 */
[----:B------:R-:W-:Y:S01]  /*05e0*/  IMAD.X R21, RZ, RZ, RZ, P0 ;  /* 0x000000ffff157224 */ /* 0x000fe200000e06ff */
[----:B------:R-:W-:Y:S01]  /*05f0*/  LEA R20, P0, R16, UR12, 0x2 ;  /* 0x0000000c10147c11 */ /* 0x000fe2000f8010ff */
[----:B------:R-:W-:-:S03]  /*0600*/  IMAD.X R25, RZ, RZ, RZ, P1 ;  /* 0x000000ffff197224 */ /* 0x000fc600008e06ff */
[----:B------:R-:W-:Y:S02]  /*0610*/  LEA.HI.X R21, R16, UR13, R21, 0x2, P0 ;  /* 0x0000000d10157c11 */ /* 0x000fe400080f1415 */
[C---:B------:R-:W-:Y:S02]  /*0620*/  LEA R16, P0, R17.reuse, UR14, 0x2 ;  /* 0x0000000e11107c11 */ /* 0x040fe4000f8010ff */
[----:B------:R-:W-:Y:S01]  /*0630*/  IADD3 R15, P1, PT, R26, UR5, RZ ;  /* 0x000000051a0f7c10 */ /* 0x000fe2000ff3e0ff */
[----:B------:R-:W5:Y:S01]  /*0640*/  LDG.E R20, desc[UR8][R20.64] ;  /* 0x0000000814147981 */ /* 0x000f62000c1e1900 */
[----:B------:R-:W-:Y:S02]  /*0650*/  LEA.HI.X R17, R17, UR15, R25, 0x2, P0 ;  /* 0x0000000f11117c11 */ /* 0x000fe400080f1419 */
[----:B------:R-:W-:-:S03]  /*0660*/  IADD3 R14, P0, PT, R5, R14, RZ ;  /* 0x0000000e050e7210 */ /* 0x000fc60007f1e0ff */
[----:B------:R0:W5:Y:S02]  /*0670*/  LDG.E R25, desc[UR8][R16.64] ;  /* 0x0000000810197981 */ /* 0x000164000c1e1900 */
[----:B----4-:R-:W-:Y:S01]  /*0680*/  IMAD.X R19, RZ, RZ, RZ, P0 ;  /* 0x000000ffff137224 */ /* 0x010fe200000e06ff */
[----:B0-----:R-:W-:-:S04]  /*0690*/  LEA R16, P0, R14, UR12, 0x2 ;  /* 0x0000000c0e107c11 */ /* 0x001fc8000f8010ff */
[----:B------:R-:W-:Y:S01]  /*06a0*/  LEA.HI.X R17, R14, UR13, R19, 0x2, P0 ;  /* 0x0000000d0e117c11 */ /* 0x000fe200080f1413 */
[----:B------:R-:W-:Y:S01]  /*06b0*/  IMAD.X R19, RZ, RZ, RZ, P1 ;  /* 0x000000ffff137224 */ /* 0x000fe200008e06ff */
[----:B------:R-:W-:-:S03]  /*06c0*/  LEA R14, P0, R15, UR14, 0x2 ;  /* 0x0000000e0f0e7c11 */ /* 0x000fc6000f8010ff */
[----:B------:R-:W4:Y:S01]  /*06d0*/  LDG.E R16, desc[UR8][R16.64] ;  /* 0x0000000810107981 */ /* 0x000f22000c1e1900 */
[----:B------:R-:W-:Y:S01]  /*06e0*/  LEA.HI.X R15, R15, UR15, R19, 0x2, P0 ;  /* 0x0000000f0f0f7c11 */ /* 0x000fe200080f1413 */
[----:B------:R-:W-:-:S05]  /*06f0*/  VIADD R19, R8, 0x4 ;  /* 0x0000000408137836 */ /* 0x000fca0000000000 */
[----:B------:R-:W-:Y:S02]  /*0700*/  IADD3 R19, P0, PT, R5, R19, RZ ;  /* 0x0000001305137210 */ /* 0x000fe40007f1e0ff */
[----:B------:R-:W-:Y:S01]  /*0710*/  IADD3 R21, P1, PT, R28, UR5, RZ ;  /* 0x000000051c157c10 */ /* 0x000fe2000ff3e0ff */
[----:B--2---:R-:W-:Y:S02]  /*0720*/  FFMA R27, R23, R27, R29 ;  /* 0x0000001b171b7223 */ /* 0x004fe4000000001d */
[----:B------:R0:W4:Y:S02]  /*0730*/  LDG.E R23, desc[UR8][R14.64] ;  /* 0x000000080e177981 */ /* 0x000124000c1e1900 */
[----:B---3--:R-:W-:Y:S01]  /*0740*/  FFMA R13, R13, R18, R27 ;  /* 0x000000120d0d7223 */ /* 0x008fe2000000001b */
[----:B------:R-:W-:Y:S01]  /*0750*/  IMAD.X R18, RZ, RZ, RZ, P0 ;  /* 0x000000ffff127224 */ /* 0x000fe200000e06ff */
[----:B0-----:R-:W-:-:S04]  /*0760*/  LEA R14, P0, R19, UR12, 0x2 ;  /* 0x0000000c130e7c11 */ /* 0x001fc8000f8010ff */
[----:B------:R-:W-:Y:S01]  /*0770*/  LEA.HI.X R15, R19, UR13, R18, 0x2, P0 ;  /* 0x0000000d130f7c11 */ /* 0x000fe200080f1412 */
[----:B------:R-:W-:Y:S01]  /*0780*/  IMAD.X R19, RZ, RZ, RZ, P1 ;  /* 0x000000ffff137224 */ /* 0x000fe200008e06ff */
[----:B------:R-:W-:-:S03]  /*0790*/  LEA R18, P0, R21, UR14, 0x2 ;  /* 0x0000000e15127c11 */ /* 0x000fc6000f8010ff */
[----:B------:R-:W2:Y:S01]  /*07a0*/  LDG.E R14, desc[UR8][R14.64] ;  /* 0x000000080e0e7981 */ /* 0x000ea2000c1e1900 */
[----:B------:R-:W-:-:S05]  /*07b0*/  LEA.HI.X R19, R21, UR15, R19, 0x2, P0 ;  /* 0x0000000f15137c11 */ /* 0x000fca00080f1413 */
[----:B------:R-:W2:Y:S01]  /*07c0*/  LDG.E R18, desc[UR8][R18.64] ;  /* 0x0000000812127981 */ /* 0x000ea2000c1e1900 */
[----:B------:R-:W-:-:S05]  /*07d0*/  VIADD R11, R11, 0x8 ;  /* 0x000000080b0b7836 */ /* 0x000fca0000000000 */
[----:B------:R-:W-:Y:S01]  /*07e0*/  ISETP.NE.AND P0, PT, R11, RZ, PT ;  /* 0x000000ff0b00720c */ /* 0x000fe20003f05270 */
[C---:B------:R-:W-:Y:S02]  /*07f0*/  IMAD R10, R9.reuse, 0x8, R10 ;  /* 0x00000008090a7824 */ /* 0x040fe400078e020a */
[C---:B------:R-:W-:Y:S02]  /*0800*/  IMAD R2, R9.reuse, 0x8, R2 ;  /* 0x0000000809027824 */ /* 0x040fe400078e0202 */
[----:B-----5:R-:W-:Y:S01]  /*0810*/  FFMA R13, R20, R25, R13 ;  /* 0x00000019140d7223 */ /* 0x020fe2000000000d */
[C---:B------:R-:W-:Y:S02]  /*0820*/  IMAD R12, R9.reuse, 0x8, R12 ;  /* 0x00000008090c7824 */ /* 0x040fe400078e020c */
[C---:B------:R-:W-:Y:S02]  /*0830*/  IMAD R22, R9.reuse, 0x8, R22 ;  /* 0x0000000809167824 */ /* 0x040fe400078e0216 */
[----:B------:R-:W-:-:S02]  /*0840*/  IMAD R24, R9, 0x8, R24 ;  /* 0x0000000809187824 */ /* 0x000fc400078e0218 */
[C---:B------:R-:W-:Y:S02]  /*0850*/  IMAD R26, R9.reuse, 0x8, R26 ;  /* 0x00000008091a7824 */ /* 0x040fe400078e021a */
[C---:B------:R-:W-:Y:S02]  /*0860*/  IMAD R28, R9.reuse, 0x8, R28 ;  /* 0x00000008091c7824 */ /* 0x040fe400078e021c */
[----:B------:R-:W-:Y:S02]  /*0870*/  IMAD R6, R9, 0x8, R6 ;  /* 0x0000000809067824 */ /* 0x000fe400078e0206 */
[----:B------:R-:W-:Y:S02]  /*0880*/  VIADD R8, R8, 0x8 ;  /* 0x0000000808087836 */ /* 0x000fe40000000000 */
[----:B----4-:R-:W-:-:S04]  /*0890*/  FFMA R13, R16, R23, R13 ;  /* 0x00000017100d7223 */ /* 0x010fc8000000000d */
[----:B--2---:R-:W-:Y:S01]  /*08a0*/  FFMA R27, R14, R18, R13 ;  /* 0x000000120e1b7223 */ /* 0x004fe2000000000d */
[----:B------:R-:W-:Y:S06]  /*08b0*/  @P0 BRA `(.L_x_25) ;  /* 0xfffffff800540947 */ /* 0x000fec000383ffff */
.L_x_24:
[----:B------:R-:W-:-:S04]  /*08c0*/  LOP3.LUT R2, R0, 0x7, RZ, 0xc0, !PT ;  /* 0x0000000700027812 */ /* 0x000fc800078ec0ff */
[----:B------:R-:W-:-:S13]  /*08d0*/  ISETP.NE.AND P0, PT, R2, RZ, PT ;  /* 0x000000ff0200720c */ /* 0x000fda0003f05270 */
[----:B------:R-:W-:Y:S05]  /*08e0*/  @!P0 BRA `(.L_x_23) ;  /* 0x0000000400b48947 */ /* 0x000fea0003800000 */
[----:B------:R-:W-:Y:S02]  /*08f0*/  ISETP.GE.U32.AND P1, PT, R2, 0x4, PT ;  /* 0x000000040200780c */ /* 0x000fe40003f26070 */
[----:B------:R-:W-:-:S04]  /*0900*/  LOP3.LUT R24, R0, 0x3, RZ, 0xc0, !PT ;  /* 0x0000000300187812 */ /* 0x000fc800078ec0ff */
[----:B------:R-:W-:-:S07]  /*0910*/  ISETP.NE.AND P0, PT, R24, RZ, PT ;  /* 0x000000ff1800720c */ /* 0x000fce0003f05270 */
[----:B------:R-:W-:Y:S06]  /*0920*/  @!P1 BRA `(.L_x_26) ;  /* 0x0000000000dc9947 */ /* 0x000fec0003800000 */
[----:B------:R-:W1:Y:S01]  /*0930*/  LDCU UR6, c[0x0][0x39c] ;  /* 0x00007380ff0677ac */ /* 0x000e620008000800 */
[----:B0-----:R-:W-:Y:S01]  /*0940*/  IMAD R2, R3, R0, R7 ;  /* 0x0000000003027224 */ /* 0x001fe200078e0207 */
[----:B------:R-:W0:Y:S03]  /*0950*/  LDCU.128 UR12, c[0x0][0x380] ;  /* 0x00007000ff0c77ac */ /* 0x000e260008000c00 */
[----:B------:R-:W-:Y:S01]  /*0960*/  VIADD R10, R2, 0x2 ;  /* 0x00000002020a7836 */ /* 0x000fe20000000000 */
[----:B------:R-:W-:-:S05]  /*0970*/  IADD3 R8, P1, PT, R5, R2, RZ ;  /* 0x0000000205087210 */ /* 0x000fca0007f3e0ff */
[----:B------:R-:W-:Y:S02]  /*0980*/  IMAD.X R11, RZ, RZ, RZ, P1 ;  /* 0x000000ffff0b7224 */ /* 0x000fe400008e06ff */
[----:B-1----:R-:W-:Y:S01]  /*0990*/  IMAD R6, R7, UR6, R4 ;  /* 0x0000000607067c24 */ /* 0x002fe2000f8e0204 */
[----:B0-----:R-:W-:-:S04]  /*09a0*/  LEA R20, P1, R8, UR12, 0x2 ;  /* 0x0000000c08147c11 */ /* 0x001fc8000f8210ff */
[C---:B------:R-:W-:Y:S01]  /*09b0*/  IADD3 R9, P2, PT, R6.reuse, UR5, RZ ;  /* 0x0000000506097c10 */ /* 0x040fe2000ff5e0ff */
[----:B------:R-:W-:Y:S01]  /*09c0*/  VIADD R6, R6, UR6 ;  /* 0x0000000606067c36 */ /* 0x000fe20008000000 */
[----:B------:R-:W-:Y:S01]  /*09d0*/  LEA.HI.X R21, R8, UR13, R11, 0x2, P1 ;  /* 0x0000000d08157c11 */ /* 0x000fe200088f140b */
[C---:B------:R-:W-:Y:S01]  /*09e0*/  VIADD R8, R2.reuse, 0x1 ;  /* 0x0000000102087836 */ /* 0x040fe20000000000 */
[----:B------:R-:W-:Y:S01]  /*09f0*/  LEA R18, P1, R9, UR14, 0x2 ;  /* 0x0000000e09127c11 */ /* 0x000fe2000f8210ff */
[----:B------:R-:W-:Y:S01]  /*0a00*/  VIADD R2, R2, 0x3 ;  /* 0x0000000302027836 */ /* 0x000fe20000000000 */
[C---:B------:R-:W-:Y:S01]  /*0a10*/  IADD3 R11, P5, PT, R5.reuse, R10, RZ ;  /* 0x0000000a050b7210 */ /* 0x040fe20007fbe0ff */
[----:B------:R-:W-:Y:S01]  /*0a20*/  IMAD.X R12, RZ, RZ, RZ, P2 ;  /* 0x000000ffff0c7224 */ /* 0x000fe200010e06ff */
[C---:B------:R-:W-:Y:S01]  /*0a30*/  IADD3 R13, P4, PT, R5.reuse, R8, RZ ;  /* 0x00000008050d7210 */ /* 0x040fe20007f9e0ff */
[----:B------:R0:W2:Y:S01]  /*0a40*/  LDG.E R20, desc[UR8][R20.64] ;  /* 0x0000000814147981 */ /* 0x0000a2000c1e1900 */
[----:B------:R-:W-:Y:S01]  /*0a50*/  IADD3 R8, P6, PT, R5, R2, RZ ;  /* 0x0000000205087210 */ /* 0x000fe20007fde0ff */
[----:B------:R-:W-:Y:S01]  /*0a60*/  IMAD.X R16, RZ, RZ, RZ, P5 ;  /* 0x000000ffff107224 */ /* 0x000fe200028e06ff */
[----:B------:R-:W-:Y:S01]  /*0a70*/  LEA.HI.X R19, R9, UR15, R12, 0x2, P1 ;  /* 0x0000000f09137c11 */ /* 0x000fe200088f140c */
[----:B------:R-:W-:Y:S01]  /*0a80*/  IMAD.X R22, RZ, RZ, RZ, P4 ;  /* 0x000000ffff167224 */ /* 0x000fe200020e06ff */
[----:B------:R-:W-:Y:S01]  /*0a90*/  LEA R14, P1, R13, UR12, 0x2 ;  /* 0x0000000c0d0e7c11 */ /* 0x000fe2000f8210ff */
[----:B------:R-:W-:Y:S01]  /*0aa0*/  IMAD.X R9, RZ, RZ, RZ, P6 ;  /* 0x000000ffff097224 */ /* 0x000fe200030e06ff */
[----:B------:R-:W-:Y:S01]  /*0ab0*/  LEA R12, P2, R11, UR12, 0x2 ;  /* 0x0000000c0b0c7c11 */ /* 0x000fe2000f8410ff */
[----:B------:R-:W2:Y:S01]  /*0ac0*/  LDG.E R18, desc[UR8][R18.64] ;  /* 0x0000000812127981 */ /* 0x000ea2000c1e1900 */
[----:B------:R-:W-:-:S02]  /*0ad0*/  LEA R10, P3, R8, UR12, 0x2 ;  /* 0x0000000c080a7c11 */ /* 0x000fc4000f8610ff */
[C---:B------:R-:W-:Y:S01]  /*0ae0*/  IADD3 R2, P4, PT, R6.reuse, UR5, RZ ;  /* 0x0000000506027c10 */ /* 0x040fe2000ff9e0ff */
[----:B------:R-:W-:Y:S01]  /*0af0*/  VIADD R6, R6, UR6 ;  /* 0x0000000606067c36 */ /* 0x000fe20008000000 */
[----:B------:R-:W-:Y:S02]  /*0b00*/  LEA.HI.X R15, R13, UR13, R22, 0x2, P1 ;  /* 0x0000000d0d0f7c11 */ /* 0x000fe400088f1416 */
[----:B------:R-:W-:Y:S02]  /*0b10*/  LEA.HI.X R13, R11, UR13, R16, 0x2, P2 ;  /* 0x0000000d0b0d7c11 */ /* 0x000fe400090f1410 */
[----:B------:R-:W-:Y:S01]  /*0b20*/  LEA.HI.X R11, R8, UR13, R9, 0x2, P3 ;  /* 0x0000000d080b7c11 */ /* 0x000fe200098f1409 */
[----:B------:R-:W-:Y:S01]  /*0b30*/  IMAD.X R9, RZ, RZ, RZ, P4 ;  /* 0x000000ffff097224 */ /* 0x000fe200020e06ff */
[C---:B------:R-:W-:Y:S01]  /*0b40*/  LEA R8, P1, R2.reuse, UR14, 0x2 ;  /* 0x0000000e02087c11 */ /* 0x040fe2000f8210ff */
[----:B------:R-:W3:Y:S03]  /*0b50*/  LDG.E R14, desc[UR8][R14.64] ;  /* 0x000000080e0e7981 */ /* 0x000ee6000c1e1900 */
[----:B------:R-:W-:Y:S01]  /*0b60*/  LEA.HI.X R9, R2, UR15, R9, 0x2, P1 ;  /* 0x0000000f02097c11 */ /* 0x000fe200088f1409 */
[----:B------:R-:W4:Y:S01]  /*0b70*/  LDG.E R13, desc[UR8][R12.64] ;  /* 0x000000080c0d7981 */ /* 0x000f22000c1e1900 */
[C---:B------:R-:W-:Y:S01]  /*0b80*/  IADD3 R2, P1, PT, R6.reuse, UR5, RZ ;  /* 0x0000000506027c10 */ /* 0x040fe2000ff3e0ff */
[----:B------:R-:W-:-:S02]  /*0b90*/  VIADD R6, R6, UR6 ;  /* 0x0000000606067c36 */ /* 0x000fc40008000000 */
[----:B------:R-:W3:Y:S02]  /*0ba0*/  LDG.E R8, desc[UR8][R8.64] ;  /* 0x0000000808087981 */ /* 0x000ee4000c1e1900 */
[----:B------:R-:W-:Y:S01]  /*0bb0*/  IMAD.X R17, RZ, RZ, RZ, P1 ;  /* 0x000000ffff117224 */ /* 0x000fe200008e06ff */
[----:B------:R-:W-:Y:S01]  /*0bc0*/  IADD3 R6, P2, PT, R6, UR5, RZ ;  /* 0x0000000506067c10 */ /* 0x000fe2000ff5e0ff */
[----:B------:R-:W5:Y:S01]  /*0bd0*/  LDG.E R11, desc[UR8][R10.64] ;  /* 0x000000080a0b7981 */ /* 0x000f62000c1e1900 */
[----:B------:R-:W-:-:S03]  /*0be0*/  LEA R16, P1, R2, UR14, 0x2 ;  /* 0x0000000e02107c11 */ /* 0x000fc6000f8210ff */
[----:B0-----:R-:W-:Y:S01]  /*0bf0*/  IMAD.X R21, RZ, RZ, RZ, P2 ;  /* 0x000000ffff157224 */ /* 0x001fe200010e06ff */
[----:B------:R-:W-:Y:S02]  /*0c00*/  LEA.HI.X R17, R2, UR15, R17, 0x2, P1 ;  /* 0x0000000f02117c11 */ /* 0x000fe400088f1411 */
[----:B------:R-:W-:-:S03]  /*0c10*/  LEA R22, P1, R6, UR14, 0x2 ;  /* 0x0000000e06167c11 */ /* 0x000fc6000f8210ff */
[----:B------:R-:W4:Y:S01]  /*0c20*/  LDG.E R16, desc[UR8][R16.64] ;  /* 0x0000000810107981 */ /* 0x000f22000c1e1900 */
[----:B------:R-:W-:-:S05]  /*0c30*/  LEA.HI.X R23, R6, UR15, R21, 0x2, P1 ;  /* 0x0000000f06177c11 */ /* 0x000fca00088f1415 */
[----:B------:R-:W5:Y:S01]  /*0c40*/  LDG.E R22, desc[UR8][R22.64] ;  /* 0x0000000816167981 */ /* 0x000f62000c1e1900 */
[----:B------:R-:W-:Y:S02]  /*0c50*/  VIADD R7, R7, 0x4 ;  /* 0x0000000407077836 */ /* 0x000fe40000000000 */
[----:B--2---:R-:W-:-:S04]  /*0c60*/  FFMA R27, R20, R18, R27 ;  /* 0x00000012141b7223 */ /* 0x004fc8000000001b */
[----:B---3--:R-:W-:-:S04]  /*0c70*/  FFMA R14, R14, R8, R27 ;  /* 0x000000080e0e7223 */ /* 0x008fc8000000001b */
[----:B----4-:R-:W-:-:S04]  /*0c80*/  FFMA R14, R13, R16, R14 ;  /* 0x000000100d0e7223 */ /* 0x010fc8000000000e */
[----:B-----5:R-:W-:-:S07]  /*0c90*/  FFMA R27, R11, R22, R14 ;  /* 0x000000160b1b7223 */ /* 0x020fce000000000e */
.L_x_26:
[----:B------:R-:W-:Y:S05]  /*0ca0*/  @!P0 BRA `(.L_x_23) ;  /* 0x0000000000c48947 */ /* 0x000fea0003800000 */
[----:B------:R-:W-:Y:S02]  /*0cb0*/  ISETP.NE.AND P1, PT, R24, 0x1, PT ;  /* 0x000000011800780c */ /* 0x000fe40003f25270 */
[----:B------:R-:W-:-:S04]  /*0cc0*/  LOP3.LUT R2, R0, 0x1, RZ, 0xc0, !PT ;  /* 0x0000000100027812 */ /* 0x000fc800078ec0ff */
[----:B------:R-:W-:-:S07]  /*0cd0*/  ISETP.NE.U32.AND P0, PT, R2, 0x1, PT ;  /* 0x000000010200780c */ /* 0x000fce0003f05070 */
        /* <DEDUP_REMOVED lines=11> */
[----:B------:R-:W-:Y:S02]  /*0d90*/  LEA.HI.X R9, R6, UR13, R9, 0x2, P1 ;  /* 0x0000000d06097c11 */ /* 0x000fe400088f1409 */
[----:B------:R-:W-:Y:S01]  /*0da0*/  IADD3 R6, P3, PT, R5, R12, RZ ;  /* 0x0000000c05067210 */ /* 0x000fe20007f7e0ff */
[----:B------:R-:W-:Y:S01]  /*0db0*/  IMAD.X R11, RZ, RZ, RZ, P2 ;  /* 0x000000ffff0b7224 */ /* 0x000fe200010e06ff */
[----:B------:R-:W-:Y:S01]  /*0dc0*/  IADD3 R16, P4, PT, R10, UR5, RZ ;  /* 0x000000050a107c10 */ /* 0x000fe2000ff9e0ff */
[----:B------:R-:W2:Y:S01]  /*0dd0*/  LDG.E R8, desc[UR8][R8.64] ;  /* 0x0000000808087981 */ /* 0x000ea2000c1e1900 */
[----:B------:R-:W-:Y:S01]  /*0de0*/  LEA R12, P1, R2, UR14, 0x2 ;  /* 0x0000000e020c7c11 */ /* 0x000fe2000f8210ff */
[----:B------:R-:W-:Y:S01]  /*0df0*/  IMAD.X R15, RZ, RZ, RZ, P3 ;  /* 0x000000ffff0f7224 */ /* 0x000fe200018e06ff */
[----:B------:R-:W-:Y:S01]  /*0e00*/  LEA R10, P2, R6, UR12, 0x2 ;  /* 0x0000000c060a7c11 */ /* 0x000fe2000f8410ff */
[----:B------:R-:W-:Y:S01]  /*0e10*/  IMAD.X R17, RZ, RZ, RZ, P4 ;  /* 0x000000ffff117224 */ /* 0x000fe200020e06ff */
[----:B------:R-:W-:-:S02]  /*0e20*/  LEA.HI.X R13, R2, UR15, R11, 0x2, P1 ;  /* 0x0000000f020d7c11 */ /* 0x000fc400088f140b */
[----:B------:R-:W-:Y:S02]  /*0e30*/  LEA R14, P1, R16, UR14, 0x2 ;  /* 0x0000000e100e7c11 */ /* 0x000fe4000f8210ff */
[----:B------:R-:W-:Y:S01]  /*0e40*/  LEA.HI.X R11, R6, UR13, R15, 0x2, P2 ;  /* 0x0000000d060b7c11 */ /* 0x000fe200090f140f */
[----:B------:R-:W2:Y:S01]  /*0e50*/  LDG.E R12, desc[UR8][R12.64] ;  /* 0x000000080c0c7981 */ /* 0x000ea2000c1e1900 */
[----:B------:R-:W-:-:S03]  /*0e60*/  LEA.HI.X R15, R16, UR15, R17, 0x2, P1 ;  /* 0x0000000f100f7c11 */ /* 0x000fc600088f1411 */
[----:B------:R-:W3:Y:S04]  /*0e70*/  LDG.E R10, desc[UR8][R10.64] ;  /* 0x000000080a0a7981 */ /* 0x000ee8000c1e1900 */
[----:B------:R-:W3:Y:S01]  /*0e80*/  LDG.E R14, desc[UR8][R14.64] ;  /* 0x000000080e0e7981 */ /* 0x000ee2000c1e1900 */
[----:B------:R-:W-:Y:S02]  /*0e90*/  VIADD R7, R7, 0x2 ;  /* 0x0000000207077836 */ /* 0x000fe40000000000 */
[----:B--2---:R-:W-:-:S04]  /*0ea0*/  FFMA R27, R8, R12, R27 ;  /* 0x0000000c081b7223 */ /* 0x004fc8000000001b */
[----:B---3--:R-:W-:-:S07]  /*0eb0*/  FFMA R27, R10, R14, R27 ;  /* 0x0000000e0a1b7223 */ /* 0x008fce000000001b */
.L_x_27:
[----:B------:R-:W-:Y:S05]  /*0ec0*/  @P0 BRA `(.L_x_23) ;  /* 0x00000000003c0947 */ /* 0x000fea0003800000 */
[----:B------:R-:W1:Y:S01]  /*0ed0*/  LDCU UR6, c[0x0][0x39c] ;  /* 0x00007380ff0677ac */ /* 0x000e620008000800 */
[----:B0-----:R-:W-:Y:S01]  /*0ee0*/  IMAD R0, R3, R0, R7 ;  /* 0x0000000003007224 */ /* 0x001fe200078e0207 */
[----:B------:R-:W0:Y:S04]  /*0ef0*/  LDCU.128 UR12, c[0x0][0x380] ;  /* 0x00007000ff0c77ac */ /* 0x000e280008000c00 */
[----:B------:R-:W-:-:S05]  /*0f00*/  IADD3 R3, P0, PT, R5, R0, RZ ;  /* 0x0000000005037210 */ /* 0x000fca0007f1e0ff */
[----:B------:R-:W-:Y:S02]  /*0f10*/  IMAD.X R6, RZ, RZ, RZ, P0 ;  /* 0x000000ffff067224 */ /* 0x000fe400000e06ff */
[----:B-1----:R-:W-:Y:S01]  /*0f20*/  IMAD R4, R7, UR6, R4 ;  /* 0x0000000607047c24 */ /* 0x002fe2000f8e0204 */
[----:B0-----:R-:W-:-:S04]  /*0f30*/  LEA R2, P1, R3, UR12, 0x2 ;  /* 0x0000000c03027c11 */ /* 0x001fc8000f8210ff */
[----:B------:R-:W-:Y:S02]  /*0f40*/  IADD3 R0, P2, PT, R4, UR5, RZ ;  /* 0x0000000504007c10 */ /* 0x000fe4000ff5e0ff */
[----:B------:R-:W-:Y:S02]  /*0f50*/  LEA.HI.X R3, R3, UR13, R6, 0x2, P1 ;  /* 0x0000000d03037c11 */ /* 0x000fe400088f1406 */
[C---:B------:R-:W-:Y:S01]  /*0f60*/  LEA R4, P0, R0.reuse, UR14, 0x2 ;  /* 0x0000000e00047c11 */ /* 0x040fe2000f8010ff */
[----:B------:R-:W-:Y:S02]  /*0f70*/  IMAD.X R5, RZ, RZ, RZ, P2 ;  /* 0x000000ffff057224 */ /* 0x000fe400010e06ff */
[----:B------:R-:W2:Y:S03]  /*0f80*/  LDG.E R2, desc[UR8][R2.64] ;  /* 0x0000000802027981 */ /* 0x000ea6000c1e1900 */
[----:B------:R-:W-:-:S05]  /*0f90*/  LEA.HI.X R5, R0, UR15, R5, 0x2, P0 ;  /* 0x0000000f00057c11 */ /* 0x000fca00080f1405 */
[----:B------:R-:W2:Y:S02]  /*0fa0*/  LDG.E R4, desc[UR8][R4.64] ;  /* 0x0000000804047981 */ /* 0x000ea4000c1e1900 */
[----:B--2---:R-:W-:-:S07]  /*0fb0*/  FFMA R27, R2, R4, R27 ;  /* 0x00000004021b7223 */ /* 0x004fce000000001b */
.L_x_23:
[----:B------:R-:W2:Y:S01]  /*0fc0*/  S2R R0, SR_TID.X ;  /* 0x0000000000007919 */ /* 0x000ea20000002100 */
[----:B0-----:R-:W0:Y:S01]  /*0fd0*/  LDC.64 R2, c[0x0][0x390] ;  /* 0x0000e400ff027b82 */ /* 0x001e220000000a00 */
[----:B------:R-:W3:Y:S01]  /*0fe0*/  LDCU UR6, c[0x0][0x39c] ;  /* 0x00007380ff0677ac */ /* 0x000ee20008000800 */
[----:B------:R-:W4:Y:S01]  /*0ff0*/  S2R R5, SR_TID.Y ;  /* 0x0000000000057919 */ /* 0x000f220000002200 */
[----:B--2---:R-:W-:Y:S02]  /*1000*/  VIADD R0, R0, UR4 ;  /* 0x0000000400007c36 */ /* 0x004fe40008000000 */
[----:B----4-:R-:W-:-:S04]  /*1010*/  VIADD R5, R5, UR5 ;  /* 0x0000000505057c36 */ /* 0x010fc80008000000 */
[----:B---3--:R-:W-:-:S04]  /*1020*/  IMAD R5, R0, UR6, R5 ;  /* 0x0000000600057c24 */ /* 0x008fc8000f8e0205 */
[----:B0-----:R-:W-:-:S05]  /*1030*/  IMAD.WIDE R2, R5, 0x4, R2 ;  /* 0x0000000405027825 */ /* 0x001fca00078e0202 */
[----:B------:R-:W-:Y:S01]  /*1040*/  STG.E desc[UR8][R2.64], R27 ;  /* 0x0000001b02007986 */ /* 0x000fe2000c101908 */
[----:B------:R-:W-:Y:S05]  /*1050*/  EXIT ;  /* 0x000000000000794d */ /* 0x000fea0003800000 */
.L_x_28:
        /* <DEDUP_REMOVED lines=10> */
.L_x_35:


//--------------------- .nv.shared._Z13cuda_sgemm_v7ILj64ELj64ELj64ELj4ELj4ELj4EEvPfS0_S0_iii --------------------------
	.section	.nv.shared._Z13cuda_sgemm_v7ILj64ELj64ELj64ELj4ELj4ELj4EEvPfS0_S0_iii,"aw",@nobits
	.sectionflags	@""
	.align	4
.nv.shared._Z13cuda_sgemm_v7ILj64ELj64ELj64ELj4ELj4ELj4EEvPfS0_S0_iii:
	.zero		33792


//--------------------- .nv.shared.reserved.0     --------------------------
	.section	.nv.shared.reserved.0,"aw",@nobits
	.weak		__nv_reservedSMEM_offset_0_alias
	.size		__nv_reservedSMEM_offset_0_alias, 0, 64
	.other		__nv_reservedSMEM_offset_0_alias,@"STO_CUDA_RESERVED_SHARED STV_DEFAULT"
__nv_reservedSMEM_offset_0_alias:
	.zero		0
	.zero		64


//--------------------- .nv.shared._Z14cuda_sgemm_v6_ILj64ELj64ELj64ELj4ELj4ELj4EEvPfS0_S0_iii --------------------------
	.section	.nv.shared._Z14cuda_sgemm_v6_ILj64ELj64ELj64ELj4ELj4ELj4EEvPfS0_S0_iii,"aw",@nobits
	.sectionflags	@""
	.align	4
.nv.shared._Z14cuda_sgemm_v6_ILj64ELj64ELj64ELj4ELj4ELj4EEvPfS0_S0_iii:
	.zero		33792


//--------------------- .nv.shared._Z14cuda_sgemm_v5_ILj32ELj32ELj32ELj4EEvPfS0_S0_iii --------------------------
	.section	.nv.shared._Z14cuda_sgemm_v5_ILj32ELj32ELj32ELj4EEvPfS0_S0_iii,"aw",@nobits
	.sectionflags	@""
	.align	4
.nv.shared._Z14cuda_sgemm_v5_ILj32ELj32ELj32ELj4EEvPfS0_S0_iii:
	.zero		9216


//--------------------- .nv.shared._Z13cuda_sgemm_v4ILj32ELj32ELj32ELj4EEvPfS0_S0_iii --------------------------
	.section	.nv.shared._Z13cuda_sgemm_v4ILj32ELj32ELj32ELj4EEvPfS0_S0_iii,"aw",@nobits
	.sectionflags	@""
	.align	4
.nv.shared._Z13cuda_sgemm_v4ILj32ELj32ELj32ELj4EEvPfS0_S0_iii:
	.zero		9216


//--------------------- .nv.shared._Z13cuda_sgemm_v3ILj16ELj2EEvPfS0_S0_iii --------------------------
	.section	.nv.shared._Z13cuda_sgemm_v3ILj16ELj2EEvPfS0_S0_iii,"aw",@nobits
	.sectionflags	@""
	.align	4
.nv.shared._Z13cuda_sgemm_v3ILj16ELj2EEvPfS0_S0_iii:
	.zero		9216


//--------------------- .nv.shared._Z13cuda_sgemm_v2ILj16EEvPfS0_S0_iii --------------------------
	.section	.nv.shared._Z13cuda_sgemm_v2ILj16EEvPfS0_S0_iii,"aw",@nobits
	.sectionflags	@""
	.align	4
.nv.shared._Z13cuda_sgemm_v2ILj16EEvPfS0_S0_iii:
	.zero		3072


//--------------------- .nv.constant0._Z13cuda_sgemm_v7ILj64ELj64ELj64ELj4ELj4ELj4EEvPfS0_S0_iii --------------------------
	.section	.nv.constant0._Z13cuda_sgemm_v7ILj64ELj64ELj64ELj4ELj4ELj4EEvPfS0_S0_iii,"a",@progbits
	.sectionflags	@""
	.align	4
.nv.constant0._Z13cuda_sgemm_v7ILj64ELj64ELj64ELj4ELj4ELj4EEvPfS0_S0_iii:
	.zero		932


//--------------------- .nv.constant0._Z14cuda_sgemm_v6_ILj64ELj64ELj64ELj4ELj4ELj4EEvPfS0_S0_iii --------------------------
	.section	.nv.constant0._Z14cuda_sgemm_v6_ILj64ELj64ELj64ELj4ELj4ELj4EEvPfS0_S0_iii,"a",@progbits
	.sectionflags	@""
	.align	4
.nv.constant0._Z14cuda_sgemm_v6_ILj64ELj64ELj64ELj4ELj4ELj4EEvPfS0_S0_iii:
	.zero		932


//--------------------- .nv.constant0._Z14cuda_sgemm_v5_ILj32ELj32ELj32ELj4EEvPfS0_S0_iii --------------------------
	.section	.nv.constant0._Z14cuda_sgemm_v5_ILj32ELj32ELj32ELj4EEvPfS0_S0_iii,"a",@progbits
	.sectionflags	@""
	.align	4
.nv.constant0._Z14cuda_sgemm_v5_ILj32ELj32ELj32ELj4EEvPfS0_S0_iii:
	.zero		932


//--------------------- .nv.constant0._Z13cuda_sgemm_v4ILj32ELj32ELj32ELj4EEvPfS0_S0_iii --------------------------
	.section	.nv.constant0._Z13cuda_sgemm_v4ILj32ELj32ELj32ELj4EEvPfS0_S0_iii,"a",@progbits
	.sectionflags	@""
	.align	4
.nv.constant0._Z13cuda_sgemm_v4ILj32ELj32ELj32ELj4EEvPfS0_S0_iii:
	.zero		932


//--------------------- .nv.constant0._Z13cuda_sgemm_v3ILj16ELj2EEvPfS0_S0_iii --------------------------
	.section	.nv.constant0._Z13cuda_sgemm_v3ILj16ELj2EEvPfS0_S0_iii,"a",@progbits
	.sectionflags	@""
	.align	4
.nv.constant0._Z13cuda_sgemm_v3ILj16ELj2EEvPfS0_S0_iii:
	.zero		932


//--------------------- .nv.constant0._Z13cuda_sgemm_v2ILj16EEvPfS0_S0_iii --------------------------
	.section	.nv.constant0._Z13cuda_sgemm_v2ILj16EEvPfS0_S0_iii,"a",@progbits
	.sectionflags	@""
	.align	4
.nv.constant0._Z13cuda_sgemm_v2ILj16EEvPfS0_S0_iii:
	.zero		932


//--------------------- .nv.constant0._Z13cuda_sgemm_v0PfS_S_iii --------------------------
	.section	.nv.constant0._Z13cuda_sgemm_v0PfS_S_iii,"a",@progbits
	.sectionflags	@""
	.align	4
.nv.constant0._Z13cuda_sgemm_v0PfS_S_iii:
	.zero		932


//--------------------- SYMBOLS --------------------------

	.type		.nv.reservedSmem.offset0,@object
	.size		.nv.reservedSmem.offset0,0x4
	.type		.nv.reservedSmem.cap,@object
	.size		.nv.reservedSmem.cap,0x4
